// auto-generated by cutlass_sweep.gemm — config: {"arch": "sm_90", "cluster_m": 4, "cluster_n": 4, "dtype": "int8", "dtype_b": "int8", "layout": "nt", "stages": 0, "tile_k": 32, "tile_m": 128, "tile_n": 64}
#include "cutlass/cutlass.h"
#include "cutlass/gemm/collective/collective_builder.hpp"
#include "cutlass/gemm/device/gemm_universal_adapter.h"
#include "cutlass/gemm/kernel/gemm_universal.hpp"
#include "cutlass/epilogue/collective/collective_builder.hpp"

using ElemA = int8_t;
using ElemB = int8_t;
using ElemCD = int8_t;
using Acc  = int32_t;
using TileShape    = cute::Shape<cute::_128, cute::_64, cute::_32>;
using ClusterShape = cute::Shape<cute::_4, cute::_4, cute::_1>;

using CollectiveEpilogue = typename cutlass::epilogue::collective::CollectiveBuilder<
    cutlass::arch::Sm90, cutlass::arch::OpClassTensorOp,
    TileShape, ClusterShape,
    cutlass::epilogue::collective::EpilogueTileAuto,
    Acc, Acc,
    ElemCD, cutlass::layout::RowMajor, 128 / cutlass::sizeof_bits<ElemCD>::value,
    ElemCD, cutlass::layout::RowMajor, 128 / cutlass::sizeof_bits<ElemCD>::value,
    cutlass::epilogue::collective::EpilogueScheduleAuto
  >::CollectiveOp;

using CollectiveMainloop = typename cutlass::gemm::collective::CollectiveBuilder<
    cutlass::arch::Sm90, cutlass::arch::OpClassTensorOp,
    ElemA, cutlass::layout::RowMajor, 128 / cutlass::sizeof_bits<ElemA>::value,
    ElemB, cutlass::layout::ColumnMajor, 128 / cutlass::sizeof_bits<ElemB>::value,
    Acc,
    TileShape, ClusterShape,
    cutlass::gemm::collective::StageCountAutoCarveout<static_cast<int>(sizeof(typename CollectiveEpilogue::SharedStorage))>,
    cutlass::gemm::collective::KernelScheduleAuto
  >::CollectiveOp;

using GemmKernel = cutlass::gemm::kernel::GemmUniversal<
    cute::Shape<int,int,int,int>,
    CollectiveMainloop,
    CollectiveEpilogue
>;
using Gemm = cutlass::gemm::device::GemmUniversalAdapter<GemmKernel>;

// Force the device kernel symbol into the cubin without needing a host main.
auto* _anchor = &cutlass::device_kernel<GemmKernel>;


// ===== COMPILED SASS (sm_90a) =====

	.target	sm_90a

	.elftype	@"ET_EXEC"


//--------------------- .note.nv.tkinfo           --------------------------
	.section	.note.nv.tkinfo,"",@"SHT_NOTE"
	.sectionflags	@"SHF_NOTE_NV_TKINFO"
	.tkinfo
        /*0018*/ 	.word	0x00000002
        /*0030*/ 	.string	""
        /*0030*/ 	.string	"ptxas"
        /*0030*/ 	.string	"Cuda compilation tools, release 13.0, V13.0.88"
        /*0030*/ 	.string	"Build cuda_13.0.r13.0/compiler.36424714_0"
        /*0030*/ 	.string	"-arch sm_90a -m 64 "



//--------------------- .note.nv.cuinfo           --------------------------
	.section	.note.nv.cuinfo,"",@"SHT_NOTE"
	.sectionflags	@"SHF_NOTE_NV_CUINFO"
        /*0018*/ 	.short	0x0002
        /*001a*/ 	.short	0x005a
        /*001c*/ 	.short	0x0082
	.zero		2


//--------------------- .nv.info                  --------------------------
	.section	.nv.info,"",@"SHT_CUDA_INFO"
	.align	4


	//----- nvinfo : EIATTR_REGCOUNT
	.align		4
        /*0000*/ 	.byte	0x04, 0x2f
        /*0002*/ 	.short	(.L_15 - .L_14)
	.align		4
.L_14:
        /*0004*/ 	.word	index@(_ZN7cutlass13device_kernelINS_4gemm6kernel13GemmUniversalIN4cute5tupleIJiiiiEEENS1_10collective13CollectiveMmaINS1_34MainloopSm90TmaGmmaWarpSpecializedILi37ENS5_IJNS4_1CILi4EEESB_NSA_ILi1EEEEEENS1_35KernelTmaWarpSpecializedCooperativeEEENS5_IJNSA_ILi128EEENSA_ILi64EEENSA_ILi32EEEEEEaNS5_IJlSC_lEEEaSK_NS4_8TiledMMAINS4_8MMA_AtomIJNS4_4SM904GMMA26MMA_64x64x32_S32S8S8_SS_TNEEEENS4_6LayoutINS5_IJNSA_ILi2EEESC_SC_EEENS5_IJSC_NSA_ILi0EEESU_EEEEENS5_IJNS4_10UnderscoreESX_SX_EEEEENS4_23SM90_TMA_LOAD_MULTICASTENS4_14ComposedLayoutINS4_7SwizzleILi1ELi4ELi3EEENS4_18smem_ptr_flag_bitsILi8EEENSR_INS5_IJNSA_ILi8EEESI_EEENS5_IJSI_SC_EEEEEEEvNS4_8identityES10_S1A_vS1B_EENS_8epilogue10collective6detail29Sm90TmaWarpSpecializedAdapterINS1E_15DefaultEpilogueIaSK_SK_NS1D_6thread17LinearCombinationIaLi1EiiLNS1I_9ScaleType4KindE0ELNS_15FloatRoundStyleE2EaEENS1_15EpilogueDefaultEEEEEvvEEEEvNT_6ParamsE)
        /*0008*/ 	.word	0x000000a8


	//----- nvinfo : EIATTR_FRAME_SIZE
	.align		4
.L_15:
        /*000c*/ 	.byte	0x04, 0x11
        /*000e*/ 	.short	(.L_17 - .L_16)
	.align		4
.L_16:
        /*0010*/ 	.word	index@(_ZN7cutlass13device_kernelINS_4gemm6kernel13GemmUniversalIN4cute5tupleIJiiiiEEENS1_10collective13CollectiveMmaINS1_34MainloopSm90TmaGmmaWarpSpecializedILi37ENS5_IJNS4_1CILi4EEESB_NSA_ILi1EEEEEENS1_35KernelTmaWarpSpecializedCooperativeEEENS5_IJNSA_ILi128EEENSA_ILi64EEENSA_ILi32EEEEEEaNS5_IJlSC_lEEEaSK_NS4_8TiledMMAINS4_8MMA_AtomIJNS4_4SM904GMMA26MMA_64x64x32_S32S8S8_SS_TNEEEENS4_6LayoutINS5_IJNSA_ILi2EEESC_SC_EEENS5_IJSC_NSA_ILi0EEESU_EEEEENS5_IJNS4_10UnderscoreESX_SX_EEEEENS4_23SM90_TMA_LOAD_MULTICASTENS4_14ComposedLayoutINS4_7SwizzleILi1ELi4ELi3EEENS4_18smem_ptr_flag_bitsILi8EEENSR_INS5_IJNSA_ILi8EEESI_EEENS5_IJSI_SC_EEEEEEEvNS4_8identityES10_S1A_vS1B_EENS_8epilogue10collective6detail29Sm90TmaWarpSpecializedAdapterINS1E_15DefaultEpilogueIaSK_SK_NS1D_6thread17LinearCombinationIaLi1EiiLNS1I_9ScaleType4KindE0ELNS_15FloatRoundStyleE2EaEENS1_15EpilogueDefaultEEEEEvvEEEEvNT_6ParamsE)
        /*0014*/ 	.word	0x00000000


	//----- nvinfo : EIATTR_MIN_STACK_SIZE
	.align		4
.L_17:
        /*0018*/ 	.byte	0x04, 0x12
        /*001a*/ 	.short	(.L_19 - .L_18)
	.align		4
.L_18:
        /*001c*/ 	.word	index@(_ZN7cutlass13device_kernelINS_4gemm6kernel13GemmUniversalIN4cute5tupleIJiiiiEEENS1_10collective13CollectiveMmaINS1_34MainloopSm90TmaGmmaWarpSpecializedILi37ENS5_IJNS4_1CILi4EEESB_NSA_ILi1EEEEEENS1_35KernelTmaWarpSpecializedCooperativeEEENS5_IJNSA_ILi128EEENSA_ILi64EEENSA_ILi32EEEEEEaNS5_IJlSC_lEEEaSK_NS4_8TiledMMAINS4_8MMA_AtomIJNS4_4SM904GMMA26MMA_64x64x32_S32S8S8_SS_TNEEEENS4_6LayoutINS5_IJNSA_ILi2EEESC_SC_EEENS5_IJSC_NSA_ILi0EEESU_EEEEENS5_IJNS4_10UnderscoreESX_SX_EEEEENS4_23SM90_TMA_LOAD_MULTICASTENS4_14ComposedLayoutINS4_7SwizzleILi1ELi4ELi3EEENS4_18smem_ptr_flag_bitsILi8EEENSR_INS5_IJNSA_ILi8EEESI_EEENS5_IJSI_SC_EEEEEEEvNS4_8identityES10_S1A_vS1B_EENS_8epilogue10collective6detail29Sm90TmaWarpSpecializedAdapterINS1E_15DefaultEpilogueIaSK_SK_NS1D_6thread17LinearCombinationIaLi1EiiLNS1I_9ScaleType4KindE0ELNS_15FloatRoundStyleE2EaEENS1_15EpilogueDefaultEEEEEvvEEEEvNT_6ParamsE)
        /*0020*/ 	.word	0x00000000
.L_19:


//--------------------- .nv.compat                --------------------------
	.section	.nv.compat,"",@"SHT_CUDA_COMPAT_INFO"
	.align	4
        /*0000*/ 	.byte	0x02, 0x09, 0x01, 0x00, 0x02, 0x02, 0x04, 0x00, 0x02, 0x05, 0x05, 0x00, 0x03, 0x07, 0x01, 0x01
        /*0010*/ 	.byte	0x02, 0x03, 0x01, 0x00, 0x02, 0x06, 0x01, 0x00, 0x04, 0x0b, 0x08, 0x00, 0x00, 0x00, 0x00, 0x00
        /*0020*/ 	.byte	0x00, 0x00, 0x00, 0x00


//--------------------- .nv.info._ZN7cutlass13device_kernelINS_4gemm6kernel13GemmUniversalIN4cute5tupleIJiiiiEEENS1_10collective13CollectiveMmaINS1_34MainloopSm90TmaGmmaWarpSpecializedILi37ENS5_IJNS4_1CILi4EEESB_NSA_ILi1EEEEEENS1_35KernelTmaWarpSpecializedCooperativeEEENS5_IJNSA_ILi128EEENSA_ILi64EEENSA_ILi32EEEEEEaNS5_IJlSC_lEEEaSK_NS4_8TiledMMAINS4_8MMA_AtomIJNS4_4SM904GMMA26MMA_64x64x32_S32S8S8_SS_TNEEEENS4_6LayoutINS5_IJNSA_ILi2EEESC_SC_EEENS5_IJSC_NSA_ILi0EEESU_EEEEENS5_IJNS4_10UnderscoreESX_SX_EEEEENS4_23SM90_TMA_LOAD_MULTICASTENS4_14ComposedLayoutINS4_7SwizzleILi1ELi4ELi3EEENS4_18smem_ptr_flag_bitsILi8EEENSR_INS5_IJNSA_ILi8EEESI_EEENS5_IJSI_SC_EEEEEEEvNS4_8identityES10_S1A_vS1B_EENS_8epilogue10collective6detail29Sm90TmaWarpSpecializedAdapterINS1E_15DefaultEpilogueIaSK_SK_NS1D_6thread17LinearCombinationIaLi1EiiLNS1I_9ScaleType4KindE0ELNS_15FloatRoundStyleE2EaEENS1_15EpilogueDefaultEEEEEvvEEEEvNT_6ParamsE --------------------------
	.section	.nv.info._ZN7cutlass13device_kernelINS_4gemm6kernel13GemmUniversalIN4cute5tupleIJiiiiEEENS1_10collective13CollectiveMmaINS1_34MainloopSm90TmaGmmaWarpSpecializedILi37ENS5_IJNS4_1CILi4EEESB_NSA_ILi1EEEEEENS1_35KernelTmaWarpSpecializedCooperativeEEENS5_IJNSA_ILi128EEENSA_ILi64EEENSA_ILi32EEEEEEaNS5_IJlSC_lEEEaSK_NS4_8TiledMMAINS4_8MMA_AtomIJNS4_4SM904GMMA26MMA_64x64x32_S32S8S8_SS_TNEEEENS4_6LayoutINS5_IJNSA_ILi2EEESC_SC_EEENS5_IJSC_NSA_ILi0EEESU_EEEEENS5_IJNS4_10UnderscoreESX_SX_EEEEENS4_23SM90_TMA_LOAD_MULTICASTENS4_14ComposedLayoutINS4_7SwizzleILi1ELi4ELi3EEENS4_18smem_ptr_flag_bitsILi8EEENSR_INS5_IJNSA_ILi8EEESI_EEENS5_IJSI_SC_EEEEEEEvNS4_8identityES10_S1A_vS1B_EENS_8epilogue10collective6detail29Sm90TmaWarpSpecializedAdapterINS1E_15DefaultEpilogueIaSK_SK_NS1D_6thread17LinearCombinationIaLi1EiiLNS1I_9ScaleType4KindE0ELNS_15FloatRoundStyleE2EaEENS1_15EpilogueDefaultEEEEEvvEEEEvNT_6ParamsE,"",@"SHT_CUDA_INFO"
	.sectionflags	@""
	.align	4


	//----- nvinfo : EIATTR_CUDA_API_VERSION
	.align		4
        /*0000*/ 	.byte	0x04, 0x37
        /*0002*/ 	.short	(.L_21 - .L_20)
.L_20:
        /*0004*/ 	.word	0x00000082


	//----- nvinfo : EIATTR_KPARAM_INFO
	.align		4
.L_21:
        /*0008*/ 	.byte	0x04, 0x17
        /*000a*/ 	.short	(.L_23 - .L_22)
.L_22:
        /*000c*/ 	.word	0x00000000
        /*0010*/ 	.short	0x0000
        /*0012*/ 	.short	0x0070
        /*0014*/ 	.byte	0x00, 0xf0, 0x01, 0x10


	//----- nvinfo : EIATTR_SPARSE_MMA_MASK
	.align		4
.L_23:
        /*0018*/ 	.byte	0x03, 0x50
        /*001a*/ 	.short	0x0000


	//----- nvinfo : EIATTR_MAXREG_COUNT
	.align		4
        /*001c*/ 	.byte	0x03, 0x1b
        /*001e*/ 	.short	0x00a8


	//----- nvinfo : EIATTR_NUM_BARRIERS
	.align		4
        /*0020*/ 	.byte	0x02, 0x4c
        /*0022*/ 	.byte	0x01
	.zero		1


	//----- nvinfo : EIATTR_EXTERNS
	.align		4
        /*0024*/ 	.byte	0x04, 0x0f
        /*0026*/ 	.short	(.L_25 - .L_24)


	//   ....[0]....
	.align		4
.L_24:
        /*0028*/ 	.word	index@(__assertfail)


	//----- nvinfo : EIATTR_MERCURY_ISA_VERSION
	.align		4
.L_25:
        /*002c*/ 	.byte	0x03, 0x5f
        /*002e*/ 	.short	0x0101


	//----- nvinfo : EIATTR_INT_WARP_WIDE_INSTR_OFFSETS
	.align		4
        /*0030*/ 	.byte	0x04, 0x31
        /*0032*/ 	.short	(.L_27 - .L_26)


	//   ....[0]....
.L_26:
        /*0034*/ 	.word	0x00000930


	//   ....[1]....
        /*0038*/ 	.word	0x00000950


	//   ....[2]....
        /*003c*/ 	.word	0x00000b00


	//----- nvinfo : EIATTR_COOP_GROUP_MASK_REGIDS
	.align		4
.L_27:
        /*0040*/ 	.byte	0x04, 0x29
        /*0042*/ 	.short	(.L_29 - .L_28)


	//   ....[0]....
.L_28:
        /*0044*/ 	.word	0xffffffff


	//   ....[1]....
        /*0048*/ 	.word	0xffffffff


	//   ....[2]....
        /*004c*/ 	.word	0xffffffff


	//   ....[3]....
        /*0050*/ 	.word	0xffffffff


	//   ....[4]....
        /*0054*/ 	.word	0xffffffff


	//   ....[5]....
        /*0058*/ 	.word	0xffffffff


	//----- nvinfo : EIATTR_COOP_GROUP_INSTR_OFFSETS
	.align		4
.L_29:
        /*005c*/ 	.byte	0x04, 0x28
        /*005e*/ 	.short	(.L_31 - .L_30)


	//   ....[0]....
.L_30:
        /*0060*/ 	.word	0x00000060


	//   ....[1]....
        /*0064*/ 	.word	0x00000070


	//   ....[2]....
        /*0068*/ 	.word	0x00000130


	//   ....[3]....
        /*006c*/ 	.word	0x00000750


	//   ....[4]....
        /*0070*/ 	.word	0x00000c70


	//   ....[5]....
        /*0074*/ 	.word	0x000018b0


	//----- nvinfo : EIATTR_REG_RECONFIG
	.align		4
.L_31:
        /*0078*/ 	.byte	0x01, 0x54
	.zero		2


	//----- nvinfo : EIATTR_SYSCALL_OFFSETS
	.align		4
        /*007c*/ 	.byte	0x04, 0x46
        /*007e*/ 	.short	(.L_33 - .L_32)


	//   ....[0]....
.L_32:
        /*0080*/ 	.word	0x00001aa0


	//----- nvinfo : EIATTR_MBARRIER_INSTR_OFFSETS
	.align		4
.L_33:
        /*0084*/ 	.byte	0x04, 0x39
        /*0086*/ 	.short	(.L_35 - .L_34)


	//   ....[0]....
.L_34:
        /*0088*/ 	.word	0x00000270
        /*008c*/ 	.word	0x000000ff
        /*0090*/ 	.word	0x00000000
        /*0094*/ 	.short	0x0100
        /*0096*/ 	.byte	0x08
	.zero		1


	//   ....[1]....
        /*0098*/ 	.word	0x00000280
        /*009c*/ 	.word	0x000000ff
        /*00a0*/ 	.word	0x00000128
        /*00a4*/ 	.short	0x0100
        /*00a6*/ 	.byte	0x08
	.zero		1


	//   ....[2]....
        /*00a8*/ 	.word	0x00000290
        /*00ac*/ 	.word	0x000000ff
        /*00b0*/ 	.word	0x00000008
        /*00b4*/ 	.short	0x0100
        /*00b6*/ 	.byte	0x08
	.zero		1


	//   ....[3]....
        /*00b8*/ 	.word	0x000002a0
        /*00bc*/ 	.word	0x000000ff
        /*00c0*/ 	.word	0x00000130
        /*00c4*/ 	.short	0x0100
        /*00c6*/ 	.byte	0x08
	.zero		1


	//   ....[4]....
        /*00c8*/ 	.word	0x000002b0
        /*00cc*/ 	.word	0x000000ff
        /*00d0*/ 	.word	0x00000010
        /*00d4*/ 	.short	0x0100
        /*00d6*/ 	.byte	0x08
	.zero		1


	//   ....[5]....
        /*00d8*/ 	.word	0x000002c0
        /*00dc*/ 	.word	0x000000ff
        /*00e0*/ 	.word	0x00000138
        /*00e4*/ 	.short	0x0100
        /*00e6*/ 	.byte	0x08
	.zero		1


	//   ....[6]....
        /*00e8*/ 	.word	0x000002d0
        /*00ec*/ 	.word	0x000000ff
        /*00f0*/ 	.word	0x00000018
        /*00f4*/ 	.short	0x0100
        /*00f6*/ 	.byte	0x08
	.zero		1


	//   ....[7]....
        /*00f8*/ 	.word	0x000002e0
        /*00fc*/ 	.word	0x000000ff
        /*0100*/ 	.word	0x00000140
        /*0104*/ 	.short	0x0100
        /*0106*/ 	.byte	0x08
	.zero		1


	//   ....[8]....
        /*0108*/ 	.word	0x000002f0
        /*010c*/ 	.word	0x000000ff
        /*0110*/ 	.word	0x00000020
        /*0114*/ 	.short	0x0100
        /*0116*/ 	.byte	0x08
	.zero		1


	//   ....[9]....
        /*0118*/ 	.word	0x00000300
        /*011c*/ 	.word	0x000000ff
        /*0120*/ 	.word	0x00000148
        /*0124*/ 	.short	0x0100
        /*0126*/ 	.byte	0x08
	.zero		1


	//   ....[10]....
        /*0128*/ 	.word	0x00000310
        /*012c*/ 	.word	0x000000ff
        /*0130*/ 	.word	0x00000028
        /*0134*/ 	.short	0x0100
        /*0136*/ 	.byte	0x08
	.zero		1


	//   ....[11]....
        /*0138*/ 	.word	0x00000320
        /*013c*/ 	.word	0x000000ff
        /*0140*/ 	.word	0x00000150
        /*0144*/ 	.short	0x0100
        /*0146*/ 	.byte	0x08
	.zero		1


	//   ....[12]....
        /*0148*/ 	.word	0x00000330
        /*014c*/ 	.word	0x000000ff
        /*0150*/ 	.word	0x00000030
        /*0154*/ 	.short	0x0100
        /*0156*/ 	.byte	0x08
	.zero		1


	//   ....[13]....
        /*0158*/ 	.word	0x00000340
        /*015c*/ 	.word	0x000000ff
        /*0160*/ 	.word	0x00000158
        /*0164*/ 	.short	0x0100
        /*0166*/ 	.byte	0x08
	.zero		1


	//   ....[14]....
        /*0168*/ 	.word	0x00000350
        /*016c*/ 	.word	0x000000ff
        /*0170*/ 	.word	0x00000038
        /*0174*/ 	.short	0x0100
        /*0176*/ 	.byte	0x08
	.zero		1


	//   ....[15]....
        /*0178*/ 	.word	0x00000360
        /*017c*/ 	.word	0x000000ff
        /*0180*/ 	.word	0x00000160
        /*0184*/ 	.short	0x0100
        /*0186*/ 	.byte	0x08
	.zero		1


	//   ....[16]....
        /*0188*/ 	.word	0x00000370
        /*018c*/ 	.word	0x000000ff
        /*0190*/ 	.word	0x00000040
        /*0194*/ 	.short	0x0100
        /*0196*/ 	.byte	0x08
	.zero		1


	//   ....[17]....
        /*0198*/ 	.word	0x00000380
        /*019c*/ 	.word	0x000000ff
        /*01a0*/ 	.word	0x00000168
        /*01a4*/ 	.short	0x0100
        /*01a6*/ 	.byte	0x08
	.zero		1


	//   ....[18]....
        /*01a8*/ 	.word	0x00000390
        /*01ac*/ 	.word	0x000000ff
        /*01b0*/ 	.word	0x00000048
        /*01b4*/ 	.short	0x0100
        /*01b6*/ 	.byte	0x08
	.zero		1


	//   ....[19]....
        /*01b8*/ 	.word	0x000003a0
        /*01bc*/ 	.word	0x000000ff
        /*01c0*/ 	.word	0x00000170
        /*01c4*/ 	.short	0x0100
        /*01c6*/ 	.byte	0x08
	.zero		1


	//   ....[20]....
        /*01c8*/ 	.word	0x000003b0
        /*01cc*/ 	.word	0x000000ff
        /*01d0*/ 	.word	0x00000050
        /*01d4*/ 	.short	0x0100
        /*01d6*/ 	.byte	0x08
	.zero		1


	//   ....[21]....
        /*01d8*/ 	.word	0x000003c0
        /*01dc*/ 	.word	0x000000ff
        /*01e0*/ 	.word	0x00000178
        /*01e4*/ 	.short	0x0100
        /*01e6*/ 	.byte	0x08
	.zero		1


	//   ....[22]....
        /*01e8*/ 	.word	0x000003d0
        /*01ec*/ 	.word	0x000000ff
        /*01f0*/ 	.word	0x00000058
        /*01f4*/ 	.short	0x0100
        /*01f6*/ 	.byte	0x08
	.zero		1


	//   ....[23]....
        /*01f8*/ 	.word	0x000003e0
        /*01fc*/ 	.word	0x000000ff
        /*0200*/ 	.word	0x00000180
        /*0204*/ 	.short	0x0100
        /*0206*/ 	.byte	0x08
	.zero		1


	//   ....[24]....
        /*0208*/ 	.word	0x000003f0
        /*020c*/ 	.word	0x000000ff
        /*0210*/ 	.word	0x00000060
        /*0214*/ 	.short	0x0100
        /*0216*/ 	.byte	0x08
	.zero		1


	//   ....[25]....
        /*0218*/ 	.word	0x00000400
        /*021c*/ 	.word	0x000000ff
        /*0220*/ 	.word	0x00000188
        /*0224*/ 	.short	0x0100
        /*0226*/ 	.byte	0x08
	.zero		1


	//   ....[26]....
        /*0228*/ 	.word	0x00000410
        /*022c*/ 	.word	0x000000ff
        /*0230*/ 	.word	0x00000068
        /*0234*/ 	.short	0x0100
        /*0236*/ 	.byte	0x08
	.zero		1


	//   ....[27]....
        /*0238*/ 	.word	0x00000420
        /*023c*/ 	.word	0x000000ff
        /*0240*/ 	.word	0x00000190
        /*0244*/ 	.short	0x0100
        /*0246*/ 	.byte	0x08
	.zero		1


	//   ....[28]....
        /*0248*/ 	.word	0x00000430
        /*024c*/ 	.word	0x000000ff
        /*0250*/ 	.word	0x00000070
        /*0254*/ 	.short	0x0100
        /*0256*/ 	.byte	0x08
	.zero		1


	//   ....[29]....
        /*0258*/ 	.word	0x00000440
        /*025c*/ 	.word	0x000000ff
        /*0260*/ 	.word	0x00000198
        /*0264*/ 	.short	0x0100
        /*0266*/ 	.byte	0x08
	.zero		1


	//   ....[30]....
        /*0268*/ 	.word	0x00000450
        /*026c*/ 	.word	0x000000ff
        /*0270*/ 	.word	0x00000078
        /*0274*/ 	.short	0x0100
        /*0276*/ 	.byte	0x08
	.zero		1


	//   ....[31]....
        /*0278*/ 	.word	0x00000460
        /*027c*/ 	.word	0x000000ff
        /*0280*/ 	.word	0x000001a0
        /*0284*/ 	.short	0x0100
        /*0286*/ 	.byte	0x08
	.zero		1


	//   ....[32]....
        /*0288*/ 	.word	0x00000470
        /*028c*/ 	.word	0x000000ff
        /*0290*/ 	.word	0x00000080
        /*0294*/ 	.short	0x0100
        /*0296*/ 	.byte	0x08
	.zero		1


	//   ....[33]....
        /*0298*/ 	.word	0x00000480
        /*029c*/ 	.word	0x000000ff
        /*02a0*/ 	.word	0x000001a8
        /*02a4*/ 	.short	0x0100
        /*02a6*/ 	.byte	0x08
	.zero		1


	//   ....[34]....
        /*02a8*/ 	.word	0x00000490
        /*02ac*/ 	.word	0x000000ff
        /*02b0*/ 	.word	0x00000088
        /*02b4*/ 	.short	0x0100
        /*02b6*/ 	.byte	0x08
	.zero		1


	//   ....[35]....
        /*02b8*/ 	.word	0x000004a0
        /*02bc*/ 	.word	0x000000ff
        /*02c0*/ 	.word	0x000001b0
        /*02c4*/ 	.short	0x0100
        /*02c6*/ 	.byte	0x08
	.zero		1


	//   ....[36]....
        /*02c8*/ 	.word	0x000004b0
        /*02cc*/ 	.word	0x000000ff
        /*02d0*/ 	.word	0x00000090
        /*02d4*/ 	.short	0x0100
        /*02d6*/ 	.byte	0x08
	.zero		1


	//   ....[37]....
        /*02d8*/ 	.word	0x000004c0
        /*02dc*/ 	.word	0x000000ff
        /*02e0*/ 	.word	0x000001b8
        /*02e4*/ 	.short	0x0100
        /*02e6*/ 	.byte	0x08
	.zero		1


	//   ....[38]....
        /*02e8*/ 	.word	0x000004d0
        /*02ec*/ 	.word	0x000000ff
        /*02f0*/ 	.word	0x00000098
        /*02f4*/ 	.short	0x0100
        /*02f6*/ 	.byte	0x08
	.zero		1


	//   ....[39]....
        /*02f8*/ 	.word	0x000004e0
        /*02fc*/ 	.word	0x000000ff
        /*0300*/ 	.word	0x000001c0
        /*0304*/ 	.short	0x0100
        /*0306*/ 	.byte	0x08
	.zero		1


	//   ....[40]....
        /*0308*/ 	.word	0x000004f0
        /*030c*/ 	.word	0x000000ff
        /*0310*/ 	.word	0x000000a0
        /*0314*/ 	.short	0x0100
        /*0316*/ 	.byte	0x08
	.zero		1


	//   ....[41]....
        /*0318*/ 	.word	0x00000500
        /*031c*/ 	.word	0x000000ff
        /*0320*/ 	.word	0x000001c8
        /*0324*/ 	.short	0x0100
        /*0326*/ 	.byte	0x08
	.zero		1


	//   ....[42]....
        /*0328*/ 	.word	0x00000510
        /*032c*/ 	.word	0x000000ff
        /*0330*/ 	.word	0x000000a8
        /*0334*/ 	.short	0x0100
        /*0336*/ 	.byte	0x08
	.zero		1


	//   ....[43]....
        /*0338*/ 	.word	0x00000520
        /*033c*/ 	.word	0x000000ff
        /*0340*/ 	.word	0x000001d0
        /*0344*/ 	.short	0x0100
        /*0346*/ 	.byte	0x08
	.zero		1


	//   ....[44]....
        /*0348*/ 	.word	0x00000530
        /*034c*/ 	.word	0x000000ff
        /*0350*/ 	.word	0x000000b0
        /*0354*/ 	.short	0x0100
        /*0356*/ 	.byte	0x08
	.zero		1


	//   ....[45]....
        /*0358*/ 	.word	0x00000540
        /*035c*/ 	.word	0x000000ff
        /*0360*/ 	.word	0x000001d8
        /*0364*/ 	.short	0x0100
        /*0366*/ 	.byte	0x08
	.zero		1


	//   ....[46]....
        /*0368*/ 	.word	0x00000550
        /*036c*/ 	.word	0x000000ff
        /*0370*/ 	.word	0x000000b8
        /*0374*/ 	.short	0x0100
        /*0376*/ 	.byte	0x08
	.zero		1


	//   ....[47]....
        /*0378*/ 	.word	0x00000560
        /*037c*/ 	.word	0x000000ff
        /*0380*/ 	.word	0x000001e0
        /*0384*/ 	.short	0x0100
        /*0386*/ 	.byte	0x08
	.zero		1


	//   ....[48]....
        /*0388*/ 	.word	0x00000570
        /*038c*/ 	.word	0x000000ff
        /*0390*/ 	.word	0x000000c0
        /*0394*/ 	.short	0x0100
        /*0396*/ 	.byte	0x08
	.zero		1


	//   ....[49]....
        /*0398*/ 	.word	0x00000580
        /*039c*/ 	.word	0x000000ff
        /*03a0*/ 	.word	0x000001e8
        /*03a4*/ 	.short	0x0100
        /*03a6*/ 	.byte	0x08
	.zero		1


	//   ....[50]....
        /*03a8*/ 	.word	0x00000590
        /*03ac*/ 	.word	0x000000ff
        /*03b0*/ 	.word	0x000000c8
        /*03b4*/ 	.short	0x0100
        /*03b6*/ 	.byte	0x08
	.zero		1


	//   ....[51]....
        /*03b8*/ 	.word	0x000005a0
        /*03bc*/ 	.word	0x000000ff
        /*03c0*/ 	.word	0x000001f0
        /*03c4*/ 	.short	0x0100
        /*03c6*/ 	.byte	0x08
	.zero		1


	//   ....[52]....
        /*03c8*/ 	.word	0x000005b0
        /*03cc*/ 	.word	0x000000ff
        /*03d0*/ 	.word	0x000000d0
        /*03d4*/ 	.short	0x0100
        /*03d6*/ 	.byte	0x08
	.zero		1


	//   ....[53]....
        /*03d8*/ 	.word	0x000005c0
        /*03dc*/ 	.word	0x000000ff
        /*03e0*/ 	.word	0x000001f8
        /*03e4*/ 	.short	0x0100
        /*03e6*/ 	.byte	0x08
	.zero		1


	//   ....[54]....
        /*03e8*/ 	.word	0x000005d0
        /*03ec*/ 	.word	0x000000ff
        /*03f0*/ 	.word	0x000000d8
        /*03f4*/ 	.short	0x0100
        /*03f6*/ 	.byte	0x08
	.zero		1


	//   ....[55]....
        /*03f8*/ 	.word	0x000005e0
        /*03fc*/ 	.word	0x000000ff
        /*0400*/ 	.word	0x00000200
        /*0404*/ 	.short	0x0100
        /*0406*/ 	.byte	0x08
	.zero		1


	//   ....[56]....
        /*0408*/ 	.word	0x000005f0
        /*040c*/ 	.word	0x000000ff
        /*0410*/ 	.word	0x000000e0
        /*0414*/ 	.short	0x0100
        /*0416*/ 	.byte	0x08
	.zero		1


	//   ....[57]....
        /*0418*/ 	.word	0x00000600
        /*041c*/ 	.word	0x000000ff
        /*0420*/ 	.word	0x00000208
        /*0424*/ 	.short	0x0100
        /*0426*/ 	.byte	0x08
	.zero		1


	//   ....[58]....
        /*0428*/ 	.word	0x00000610
        /*042c*/ 	.word	0x000000ff
        /*0430*/ 	.word	0x000000e8
        /*0434*/ 	.short	0x0100
        /*0436*/ 	.byte	0x08
	.zero		1


	//   ....[59]....
        /*0438*/ 	.word	0x00000620
        /*043c*/ 	.word	0x000000ff
        /*0440*/ 	.word	0x00000210
        /*0444*/ 	.short	0x0100
        /*0446*/ 	.byte	0x08
	.zero		1


	//   ....[60]....
        /*0448*/ 	.word	0x00000630
        /*044c*/ 	.word	0x000000ff
        /*0450*/ 	.word	0x000000f0
        /*0454*/ 	.short	0x0100
        /*0456*/ 	.byte	0x08
	.zero		1


	//   ....[61]....
        /*0458*/ 	.word	0x00000640
        /*045c*/ 	.word	0x000000ff
        /*0460*/ 	.word	0x00000218
        /*0464*/ 	.short	0x0100
        /*0466*/ 	.byte	0x08
	.zero		1


	//   ....[62]....
        /*0468*/ 	.word	0x00000650
        /*046c*/ 	.word	0x000000ff
        /*0470*/ 	.word	0x000000f8
        /*0474*/ 	.short	0x0100
        /*0476*/ 	.byte	0x08
	.zero		1


	//   ....[63]....
        /*0478*/ 	.word	0x00000660
        /*047c*/ 	.word	0x000000ff
        /*0480*/ 	.word	0x00000220
        /*0484*/ 	.short	0x0100
        /*0486*/ 	.byte	0x08
	.zero		1


	//   ....[64]....
        /*0488*/ 	.word	0x00000670
        /*048c*/ 	.word	0x000000ff
        /*0490*/ 	.word	0x00000100
        /*0494*/ 	.short	0x0100
        /*0496*/ 	.byte	0x08
	.zero		1


	//   ....[65]....
        /*0498*/ 	.word	0x00000680
        /*049c*/ 	.word	0x000000ff
        /*04a0*/ 	.word	0x00000228
        /*04a4*/ 	.short	0x0100
        /*04a6*/ 	.byte	0x08
	.zero		1


	//   ....[66]....
        /*04a8*/ 	.word	0x00000690
        /*04ac*/ 	.word	0x000000ff
        /*04b0*/ 	.word	0x00000108
        /*04b4*/ 	.short	0x0100
        /*04b6*/ 	.byte	0x08
	.zero		1


	//   ....[67]....
        /*04b8*/ 	.word	0x000006a0
        /*04bc*/ 	.word	0x000000ff
        /*04c0*/ 	.word	0x00000230
        /*04c4*/ 	.short	0x0100
        /*04c6*/ 	.byte	0x08
	.zero		1


	//   ....[68]....
        /*04c8*/ 	.word	0x000006b0
        /*04cc*/ 	.word	0x000000ff
        /*04d0*/ 	.word	0x00000110
        /*04d4*/ 	.short	0x0100
        /*04d6*/ 	.byte	0x08
	.zero		1


	//   ....[69]....
        /*04d8*/ 	.word	0x000006c0
        /*04dc*/ 	.word	0x000000ff
        /*04e0*/ 	.word	0x00000238
        /*04e4*/ 	.short	0x0100
        /*04e6*/ 	.byte	0x08
	.zero		1


	//   ....[70]....
        /*04e8*/ 	.word	0x000006d0
        /*04ec*/ 	.word	0x000000ff
        /*04f0*/ 	.word	0x00000118
        /*04f4*/ 	.short	0x0100
        /*04f6*/ 	.byte	0x08
	.zero		1


	//   ....[71]....
        /*04f8*/ 	.word	0x000006e0
        /*04fc*/ 	.word	0x000000ff
        /*0500*/ 	.word	0x00000240
        /*0504*/ 	.short	0x0100
        /*0506*/ 	.byte	0x08
	.zero		1


	//   ....[72]....
        /*0508*/ 	.word	0x000006f0
        /*050c*/ 	.word	0x000000ff
        /*0510*/ 	.word	0x00000120
        /*0514*/ 	.short	0x0100
        /*0516*/ 	.byte	0x08
	.zero		1


	//   ....[73]....
        /*0518*/ 	.word	0x00000700
        /*051c*/ 	.word	0x000000ff
        /*0520*/ 	.word	0x00000248
        /*0524*/ 	.short	0x0100
        /*0526*/ 	.byte	0x08
	.zero		1


	//   ....[74]....
        /*0528*/ 	.word	0x00000b80
        /*052c*/ 	.word	0x000000ff
        /*0530*/ 	.word	0x00000260
        /*0534*/ 	.short	0x0100
        /*0536*/ 	.byte	0x06
	.zero		1


	//   ....[75]....
        /*0538*/ 	.word	0x00000c10
        /*053c*/ 	.word	0x000000ff
        /*0540*/ 	.word	0x00000268
        /*0544*/ 	.short	0x0100
        /*0546*/ 	.byte	0x06
	.zero		1


	//   ....[76]....
        /*0548*/ 	.word	0x00001b70
        /*054c*/ 	.word	0x00000003
        /*0550*/ 	.word	0x00000000
        /*0554*/ 	.short	0x010a
        /*0556*/ 	.byte	0x3f
	.zero		1


	//   ....[77]....
        /*0558*/ 	.word	0x00001bd0
        /*055c*/ 	.word	0x00000003
        /*0560*/ 	.word	0x00000000
        /*0564*/ 	.short	0x010a
        /*0566*/ 	.byte	0x3f
	.zero		1


	//   ....[78]....
        /*0568*/ 	.word	0x00001de0
        /*056c*/ 	.word	0x00000005
        /*0570*/ 	.word	0x00000000
        /*0574*/ 	.short	0x010a
        /*0576*/ 	.byte	0x3f
	.zero		1


	//   ....[79]....
        /*0578*/ 	.word	0x00001e20
        /*057c*/ 	.word	0x00000005
        /*0580*/ 	.word	0x00000000
        /*0584*/ 	.short	0x010a
        /*0586*/ 	.byte	0x3f
	.zero		1


	//   ....[80]....
        /*0588*/ 	.word	0x00001f10
        /*058c*/ 	.word	0x00000004
        /*0590*/ 	.word	0x00000000
        /*0594*/ 	.short	0x0101
        /*0596*/ 	.byte	0x3f
	.zero		1


	//   ....[81]....
        /*0598*/ 	.word	0x00002130
        /*059c*/ 	.word	0x00000000
        /*05a0*/ 	.word	0x00000000
        /*05a4*/ 	.short	0x0101
        /*05a6*/ 	.byte	0x3f
	.zero		1


	//   ....[82]....
        /*05a8*/ 	.word	0x00004f80
        /*05ac*/ 	.word	0x00000016
        /*05b0*/ 	.word	0x00000128
        /*05b4*/ 	.short	0x010a
        /*05b6*/ 	.byte	0x3f
	.zero		1


	//   ....[83]....
        /*05b8*/ 	.word	0x00005370
        /*05bc*/ 	.word	0x00000006
        /*05c0*/ 	.word	0x00000268
        /*05c4*/ 	.short	0x0101
        /*05c6*/ 	.byte	0x3f
	.zero		1


	//   ....[84]....
        /*05c8*/ 	.word	0x00005a60
        /*05cc*/ 	.word	0x00000007
        /*05d0*/ 	.word	0x00000000
        /*05d4*/ 	.short	0x010a
        /*05d6*/ 	.byte	0x3f
	.zero		1


	//   ....[85]....
        /*05d8*/ 	.word	0x00005ae0
        /*05dc*/ 	.word	0x00000008
        /*05e0*/ 	.word	0x00000000
        /*05e4*/ 	.short	0x010a
        /*05e6*/ 	.byte	0x3f
	.zero		1


	//   ....[86]....
        /*05e8*/ 	.word	0x00005b70
        /*05ec*/ 	.word	0x00000009
        /*05f0*/ 	.word	0x00000000
        /*05f4*/ 	.short	0x010a
        /*05f6*/ 	.byte	0x3f
	.zero		1


	//   ....[87]....
        /*05f8*/ 	.word	0x00005c00
        /*05fc*/ 	.word	0x00000008
        /*0600*/ 	.word	0x00000000
        /*0604*/ 	.short	0x010a
        /*0606*/ 	.byte	0x3f
	.zero		1


	//   ....[88]....
        /*0608*/ 	.word	0x00005c90
        /*060c*/ 	.word	0x00000009
        /*0610*/ 	.word	0x00000000
        /*0614*/ 	.short	0x010a
        /*0616*/ 	.byte	0x3f
	.zero		1


	//   ....[89]....
        /*0618*/ 	.word	0x00005d20
        /*061c*/ 	.word	0x00000008
        /*0620*/ 	.word	0x00000000
        /*0624*/ 	.short	0x010a
        /*0626*/ 	.byte	0x3f
	.zero		1


	//   ....[90]....
        /*0628*/ 	.word	0x00005db0
        /*062c*/ 	.word	0x00000009
        /*0630*/ 	.word	0x00000000
        /*0634*/ 	.short	0x010a
        /*0636*/ 	.byte	0x3f
	.zero		1


	//   ....[91]....
        /*0638*/ 	.word	0x00005e40
        /*063c*/ 	.word	0x00000008
        /*0640*/ 	.word	0x00000000
        /*0644*/ 	.short	0x010a
        /*0646*/ 	.byte	0x3f
	.zero		1


	//   ....[92]....
        /*0648*/ 	.word	0x00005ed0
        /*064c*/ 	.word	0x00000009
        /*0650*/ 	.word	0x00000000
        /*0654*/ 	.short	0x010a
        /*0656*/ 	.byte	0x3f
	.zero		1


	//   ....[93]....
        /*0658*/ 	.word	0x00005f60
        /*065c*/ 	.word	0x00000008
        /*0660*/ 	.word	0x00000000
        /*0664*/ 	.short	0x010a
        /*0666*/ 	.byte	0x3f
	.zero		1


	//   ....[94]....
        /*0668*/ 	.word	0x00005ff0
        /*066c*/ 	.word	0x00000009
        /*0670*/ 	.word	0x00000000
        /*0674*/ 	.short	0x010a
        /*0676*/ 	.byte	0x3f
	.zero		1


	//   ....[95]....
        /*0678*/ 	.word	0x00006080
        /*067c*/ 	.word	0x00000008
        /*0680*/ 	.word	0x00000000
        /*0684*/ 	.short	0x010a
        /*0686*/ 	.byte	0x3f
	.zero		1


	//   ....[96]....
        /*0688*/ 	.word	0x00006110
        /*068c*/ 	.word	0x00000009
        /*0690*/ 	.word	0x00000000
        /*0694*/ 	.short	0x010a
        /*0696*/ 	.byte	0x3f
	.zero		1


	//   ....[97]....
        /*0698*/ 	.word	0x000061a0
        /*069c*/ 	.word	0x00000008
        /*06a0*/ 	.word	0x00000000
        /*06a4*/ 	.short	0x010a
        /*06a6*/ 	.byte	0x3f
	.zero		1


	//   ....[98]....
        /*06a8*/ 	.word	0x00006230
        /*06ac*/ 	.word	0x00000009
        /*06b0*/ 	.word	0x00000000
        /*06b4*/ 	.short	0x010a
        /*06b6*/ 	.byte	0x3f
	.zero		1


	//   ....[99]....
        /*06b8*/ 	.word	0x000062c0
        /*06bc*/ 	.word	0x00000008
        /*06c0*/ 	.word	0x00000000
        /*06c4*/ 	.short	0x010a
        /*06c6*/ 	.byte	0x3f
	.zero		1


	//   ....[100]....
        /*06c8*/ 	.word	0x00006350
        /*06cc*/ 	.word	0x00000009
        /*06d0*/ 	.word	0x00000000
        /*06d4*/ 	.short	0x010a
        /*06d6*/ 	.byte	0x3f
	.zero		1


	//   ....[101]....
        /*06d8*/ 	.word	0x000063e0
        /*06dc*/ 	.word	0x00000008
        /*06e0*/ 	.word	0x00000000
        /*06e4*/ 	.short	0x010a
        /*06e6*/ 	.byte	0x3f
	.zero		1


	//   ....[102]....
        /*06e8*/ 	.word	0x00006470
        /*06ec*/ 	.word	0x00000009
        /*06f0*/ 	.word	0x00000000
        /*06f4*/ 	.short	0x010a
        /*06f6*/ 	.byte	0x3f
	.zero		1


	//   ....[103]....
        /*06f8*/ 	.word	0x00006500
        /*06fc*/ 	.word	0x00000008
        /*0700*/ 	.word	0x00000000
        /*0704*/ 	.short	0x010a
        /*0706*/ 	.byte	0x3f
	.zero		1


	//   ....[104]....
        /*0708*/ 	.word	0x00006590
        /*070c*/ 	.word	0x00000009
        /*0710*/ 	.word	0x00000000
        /*0714*/ 	.short	0x010a
        /*0716*/ 	.byte	0x3f
	.zero		1


	//   ....[105]....
        /*0718*/ 	.word	0x00006620
        /*071c*/ 	.word	0x00000008
        /*0720*/ 	.word	0x00000000
        /*0724*/ 	.short	0x010a
        /*0726*/ 	.byte	0x3f
	.zero		1


	//   ....[106]....
        /*0728*/ 	.word	0x000066b0
        /*072c*/ 	.word	0x00000009
        /*0730*/ 	.word	0x00000000
        /*0734*/ 	.short	0x010a
        /*0736*/ 	.byte	0x3f
	.zero		1


	//   ....[107]....
        /*0738*/ 	.word	0x00006740
        /*073c*/ 	.word	0x00000008
        /*0740*/ 	.word	0x00000000
        /*0744*/ 	.short	0x010a
        /*0746*/ 	.byte	0x3f
	.zero		1


	//   ....[108]....
        /*0748*/ 	.word	0x000067d0
        /*074c*/ 	.word	0x00000009
        /*0750*/ 	.word	0x00000000
        /*0754*/ 	.short	0x010a
        /*0756*/ 	.byte	0x3f
	.zero		1


	//   ....[109]....
        /*0758*/ 	.word	0x00006860
        /*075c*/ 	.word	0x00000008
        /*0760*/ 	.word	0x00000000
        /*0764*/ 	.short	0x010a
        /*0766*/ 	.byte	0x3f
	.zero		1


	//   ....[110]....
        /*0768*/ 	.word	0x000068f0
        /*076c*/ 	.word	0x00000009
        /*0770*/ 	.word	0x00000000
        /*0774*/ 	.short	0x010a
        /*0776*/ 	.byte	0x3f
	.zero		1


	//   ....[111]....
        /*0778*/ 	.word	0x00006980
        /*077c*/ 	.word	0x00000008
        /*0780*/ 	.word	0x00000000
        /*0784*/ 	.short	0x010a
        /*0786*/ 	.byte	0x3f
	.zero		1


	//   ....[112]....
        /*0788*/ 	.word	0x00006a10
        /*078c*/ 	.word	0x00000009
        /*0790*/ 	.word	0x00000000
        /*0794*/ 	.short	0x010a
        /*0796*/ 	.byte	0x3f
	.zero		1


	//   ....[113]....
        /*0798*/ 	.word	0x00006aa0
        /*079c*/ 	.word	0x00000008
        /*07a0*/ 	.word	0x00000000
        /*07a4*/ 	.short	0x010a
        /*07a6*/ 	.byte	0x3f
	.zero		1


	//   ....[114]....
        /*07a8*/ 	.word	0x00006b30
        /*07ac*/ 	.word	0x00000009
        /*07b0*/ 	.word	0x00000000
        /*07b4*/ 	.short	0x010a
        /*07b6*/ 	.byte	0x3f
	.zero		1


	//   ....[115]....
        /*07b8*/ 	.word	0x00006bc0
        /*07bc*/ 	.word	0x00000008
        /*07c0*/ 	.word	0x00000000
        /*07c4*/ 	.short	0x010a
        /*07c6*/ 	.byte	0x3f
	.zero		1


	//   ....[116]....
        /*07c8*/ 	.word	0x00006c50
        /*07cc*/ 	.word	0x00000009
        /*07d0*/ 	.word	0x00000000
        /*07d4*/ 	.short	0x010a
        /*07d6*/ 	.byte	0x3f
	.zero		1


	//   ....[117]....
        /*07d8*/ 	.word	0x00006ce0
        /*07dc*/ 	.word	0x00000008
        /*07e0*/ 	.word	0x00000000
        /*07e4*/ 	.short	0x010a
        /*07e6*/ 	.byte	0x3f
	.zero		1


	//   ....[118]....
        /*07e8*/ 	.word	0x00006d70
        /*07ec*/ 	.word	0x00000009
        /*07f0*/ 	.word	0x00000000
        /*07f4*/ 	.short	0x010a
        /*07f6*/ 	.byte	0x3f
	.zero		1


	//   ....[119]....
        /*07f8*/ 	.word	0x00006e00
        /*07fc*/ 	.word	0x00000006
        /*0800*/ 	.word	0x00000000
        /*0804*/ 	.short	0x010a
        /*0806*/ 	.byte	0x3f
	.zero		1


	//   ....[120]....
        /*0808*/ 	.word	0x00006e90
        /*080c*/ 	.word	0x00000003
        /*0810*/ 	.word	0x00000000
        /*0814*/ 	.short	0x010a
        /*0816*/ 	.byte	0x3f
	.zero		1


	//   ....[121]....
        /*0818*/ 	.word	0x00006ef0
        /*081c*/ 	.word	0x00000003
        /*0820*/ 	.word	0x00000000
        /*0824*/ 	.short	0x010a
        /*0826*/ 	.byte	0x3f
	.zero		1


	//   ....[122]....
        /*0828*/ 	.word	0x00006f40
        /*082c*/ 	.word	0x00000005
        /*0830*/ 	.word	0x00000000
        /*0834*/ 	.short	0x010a
        /*0836*/ 	.byte	0x3f
	.zero		1


	//   ....[123]....
        /*0838*/ 	.word	0x00007010
        /*083c*/ 	.word	0x00000016
        /*0840*/ 	.word	0x00000128
        /*0844*/ 	.short	0x010a
        /*0846*/ 	.byte	0x3f
	.zero		1


	//   ....[124]....
        /*0848*/ 	.word	0x000070e0
        /*084c*/ 	.word	0x00000007
        /*0850*/ 	.word	0x00000000
        /*0854*/ 	.short	0x010a
        /*0856*/ 	.byte	0x3f
	.zero		1


	//   ....[125]....
        /*0858*/ 	.word	0x00007130
        /*085c*/ 	.word	0x00000008
        /*0860*/ 	.word	0x00000000
        /*0864*/ 	.short	0x010a
        /*0866*/ 	.byte	0x3f
	.zero		1


	//   ....[126]....
        /*0868*/ 	.word	0x00007180
        /*086c*/ 	.word	0x00000009
        /*0870*/ 	.word	0x00000000
        /*0874*/ 	.short	0x010a
        /*0876*/ 	.byte	0x3f
	.zero		1


	//   ....[127]....
        /*0878*/ 	.word	0x000071d0
        /*087c*/ 	.word	0x00000008
        /*0880*/ 	.word	0x00000000
        /*0884*/ 	.short	0x010a
        /*0886*/ 	.byte	0x3f
	.zero		1


	//   ....[128]....
        /*0888*/ 	.word	0x00007220
        /*088c*/ 	.word	0x00000009
        /*0890*/ 	.word	0x00000000
        /*0894*/ 	.short	0x010a
        /*0896*/ 	.byte	0x3f
	.zero		1


	//   ....[129]....
        /*0898*/ 	.word	0x00007270
        /*089c*/ 	.word	0x00000008
        /*08a0*/ 	.word	0x00000000
        /*08a4*/ 	.short	0x010a
        /*08a6*/ 	.byte	0x3f
	.zero		1


	//   ....[130]....
        /*08a8*/ 	.word	0x000072c0
        /*08ac*/ 	.word	0x00000009
        /*08b0*/ 	.word	0x00000000
        /*08b4*/ 	.short	0x010a
        /*08b6*/ 	.byte	0x3f
	.zero		1


	//   ....[131]....
        /*08b8*/ 	.word	0x00007310
        /*08bc*/ 	.word	0x00000008
        /*08c0*/ 	.word	0x00000000
        /*08c4*/ 	.short	0x010a
        /*08c6*/ 	.byte	0x3f
	.zero		1


	//   ....[132]....
        /*08c8*/ 	.word	0x00007360
        /*08cc*/ 	.word	0x00000009
        /*08d0*/ 	.word	0x00000000
        /*08d4*/ 	.short	0x010a
        /*08d6*/ 	.byte	0x3f
	.zero		1


	//   ....[133]....
        /*08d8*/ 	.word	0x000073b0
        /*08dc*/ 	.word	0x00000008
        /*08e0*/ 	.word	0x00000000
        /*08e4*/ 	.short	0x010a
        /*08e6*/ 	.byte	0x3f
	.zero		1


	//   ....[134]....
        /*08e8*/ 	.word	0x00007400
        /*08ec*/ 	.word	0x00000009
        /*08f0*/ 	.word	0x00000000
        /*08f4*/ 	.short	0x010a
        /*08f6*/ 	.byte	0x3f
	.zero		1


	//   ....[135]....
        /*08f8*/ 	.word	0x00007450
        /*08fc*/ 	.word	0x00000008
        /*0900*/ 	.word	0x00000000
        /*0904*/ 	.short	0x010a
        /*0906*/ 	.byte	0x3f
	.zero		1


	//   ....[136]....
        /*0908*/ 	.word	0x000074a0
        /*090c*/ 	.word	0x00000009
        /*0910*/ 	.word	0x00000000
        /*0914*/ 	.short	0x010a
        /*0916*/ 	.byte	0x3f
	.zero		1


	//   ....[137]....
        /*0918*/ 	.word	0x000074f0
        /*091c*/ 	.word	0x00000008
        /*0920*/ 	.word	0x00000000
        /*0924*/ 	.short	0x010a
        /*0926*/ 	.byte	0x3f
	.zero		1


	//   ....[138]....
        /*0928*/ 	.word	0x00007540
        /*092c*/ 	.word	0x00000009
        /*0930*/ 	.word	0x00000000
        /*0934*/ 	.short	0x010a
        /*0936*/ 	.byte	0x3f
	.zero		1


	//   ....[139]....
        /*0938*/ 	.word	0x00007590
        /*093c*/ 	.word	0x00000008
        /*0940*/ 	.word	0x00000000
        /*0944*/ 	.short	0x010a
        /*0946*/ 	.byte	0x3f
	.zero		1


	//   ....[140]....
        /*0948*/ 	.word	0x000075e0
        /*094c*/ 	.word	0x00000009
        /*0950*/ 	.word	0x00000000
        /*0954*/ 	.short	0x010a
        /*0956*/ 	.byte	0x3f
	.zero		1


	//   ....[141]....
        /*0958*/ 	.word	0x00007630
        /*095c*/ 	.word	0x00000008
        /*0960*/ 	.word	0x00000000
        /*0964*/ 	.short	0x010a
        /*0966*/ 	.byte	0x3f
	.zero		1


	//   ....[142]....
        /*0968*/ 	.word	0x00007680
        /*096c*/ 	.word	0x00000009
        /*0970*/ 	.word	0x00000000
        /*0974*/ 	.short	0x010a
        /*0976*/ 	.byte	0x3f
	.zero		1


	//   ....[143]....
        /*0978*/ 	.word	0x000076d0
        /*097c*/ 	.word	0x00000008
        /*0980*/ 	.word	0x00000000
        /*0984*/ 	.short	0x010a
        /*0986*/ 	.byte	0x3f
	.zero		1


	//   ....[144]....
        /*0988*/ 	.word	0x00007720
        /*098c*/ 	.word	0x00000009
        /*0990*/ 	.word	0x00000000
        /*0994*/ 	.short	0x010a
        /*0996*/ 	.byte	0x3f
	.zero		1


	//   ....[145]....
        /*0998*/ 	.word	0x00007770
        /*099c*/ 	.word	0x00000008
        /*09a0*/ 	.word	0x00000000
        /*09a4*/ 	.short	0x010a
        /*09a6*/ 	.byte	0x3f
	.zero		1


	//   ....[146]....
        /*09a8*/ 	.word	0x000077c0
        /*09ac*/ 	.word	0x00000009
        /*09b0*/ 	.word	0x00000000
        /*09b4*/ 	.short	0x010a
        /*09b6*/ 	.byte	0x3f
	.zero		1


	//   ....[147]....
        /*09b8*/ 	.word	0x00007810
        /*09bc*/ 	.word	0x00000008
        /*09c0*/ 	.word	0x00000000
        /*09c4*/ 	.short	0x010a
        /*09c6*/ 	.byte	0x3f
	.zero		1


	//   ....[148]....
        /*09c8*/ 	.word	0x00007860
        /*09cc*/ 	.word	0x00000009
        /*09d0*/ 	.word	0x00000000
        /*09d4*/ 	.short	0x010a
        /*09d6*/ 	.byte	0x3f
	.zero		1


	//   ....[149]....
        /*09d8*/ 	.word	0x000078b0
        /*09dc*/ 	.word	0x00000008
        /*09e0*/ 	.word	0x00000000
        /*09e4*/ 	.short	0x010a
        /*09e6*/ 	.byte	0x3f
	.zero		1


	//   ....[150]....
        /*09e8*/ 	.word	0x00007900
        /*09ec*/ 	.word	0x00000009
        /*09f0*/ 	.word	0x00000000
        /*09f4*/ 	.short	0x010a
        /*09f6*/ 	.byte	0x3f
	.zero		1


	//   ....[151]....
        /*09f8*/ 	.word	0x00007950
        /*09fc*/ 	.word	0x00000008
        /*0a00*/ 	.word	0x00000000
        /*0a04*/ 	.short	0x010a
        /*0a06*/ 	.byte	0x3f
	.zero		1


	//   ....[152]....
        /*0a08*/ 	.word	0x000079a0
        /*0a0c*/ 	.word	0x00000009
        /*0a10*/ 	.word	0x00000000
        /*0a14*/ 	.short	0x010a
        /*0a16*/ 	.byte	0x3f
	.zero		1


	//   ....[153]....
        /*0a18*/ 	.word	0x000079f0
        /*0a1c*/ 	.word	0x00000008
        /*0a20*/ 	.word	0x00000000
        /*0a24*/ 	.short	0x010a
        /*0a26*/ 	.byte	0x3f
	.zero		1


	//   ....[154]....
        /*0a28*/ 	.word	0x00007a40
        /*0a2c*/ 	.word	0x00000009
        /*0a30*/ 	.word	0x00000000
        /*0a34*/ 	.short	0x010a
        /*0a36*/ 	.byte	0x3f
	.zero		1


	//   ....[155]....
        /*0a38*/ 	.word	0x00007a90
        /*0a3c*/ 	.word	0x00000008
        /*0a40*/ 	.word	0x00000000
        /*0a44*/ 	.short	0x010a
        /*0a46*/ 	.byte	0x3f
	.zero		1


	//   ....[156]....
        /*0a48*/ 	.word	0x00007ae0
        /*0a4c*/ 	.word	0x00000009
        /*0a50*/ 	.word	0x00000000
        /*0a54*/ 	.short	0x010a
        /*0a56*/ 	.byte	0x3f
	.zero		1


	//   ....[157]....
        /*0a58*/ 	.word	0x00007b30
        /*0a5c*/ 	.word	0x00000008
        /*0a60*/ 	.word	0x00000000
        /*0a64*/ 	.short	0x010a
        /*0a66*/ 	.byte	0x3f
	.zero		1


	//   ....[158]....
        /*0a68*/ 	.word	0x00007b80
        /*0a6c*/ 	.word	0x00000009
        /*0a70*/ 	.word	0x00000000
        /*0a74*/ 	.short	0x010a
        /*0a76*/ 	.byte	0x3f
	.zero		1


	//   ....[159]....
        /*0a78*/ 	.word	0x00007bd0
        /*0a7c*/ 	.word	0x00000006
        /*0a80*/ 	.word	0x00000000
        /*0a84*/ 	.short	0x010a
        /*0a86*/ 	.byte	0x3f
	.zero		1


	//----- nvinfo : EIATTR_NUM_MBARRIERS
	.align		4
.L_35:
        /*0a88*/ 	.byte	0x03, 0x38
        /*0a8a*/ 	.short	0x004c


	//----- nvinfo : EIATTR_EXIT_INSTR_OFFSETS
	.align		4
        /*0a8c*/ 	.byte	0x04, 0x1c
        /*0a8e*/ 	.short	(.L_37 - .L_36)


	//   ....[0]....
.L_36:
        /*0a90*/ 	.word	0x00000e40


	//   ....[1]....
        /*0a94*/ 	.word	0x00001650


	//   ....[2]....
        /*0a98*/ 	.word	0x000045c0


	//   ....[3]....
        /*0a9c*/ 	.word	0x00004b20


	//   ....[4]....
        /*0aa0*/ 	.word	0x00006ee0


	//----- nvinfo : EIATTR_MAX_THREADS
	.align		4
.L_37:
        /*0aa4*/ 	.byte	0x04, 0x05
        /*0aa6*/ 	.short	(.L_39 - .L_38)
.L_38:
        /*0aa8*/ 	.word	0x00000180
        /*0aac*/ 	.word	0x00000001
        /*0ab0*/ 	.word	0x00000001


	//----- nvinfo : EIATTR_CRS_STACK_SIZE
	.align		4
.L_39:
        /*0ab4*/ 	.byte	0x04, 0x1e
        /*0ab6*/ 	.short	(.L_41 - .L_40)
.L_40:
        /*0ab8*/ 	.word	0x00000000


	//----- nvinfo : EIATTR_CBANK_PARAM_SIZE
	.align		4
.L_41:
        /*0abc*/ 	.byte	0x03, 0x19
        /*0abe*/ 	.short	0x0470


	//----- nvinfo : EIATTR_PARAM_CBANK
	.align		4
        /*0ac0*/ 	.byte	0x04, 0x0a
        /*0ac2*/ 	.short	(.L_43 - .L_42)
	.align		4
.L_42:
        /*0ac4*/ 	.word	index@(.nv.constant0._ZN7cutlass13device_kernelINS_4gemm6kernel13GemmUniversalIN4cute5tupleIJiiiiEEENS1_10collective13CollectiveMmaINS1_34MainloopSm90TmaGmmaWarpSpecializedILi37ENS5_IJNS4_1CILi4EEESB_NSA_ILi1EEEEEENS1_35KernelTmaWarpSpecializedCooperativeEEENS5_IJNSA_ILi128EEENSA_ILi64EEENSA_ILi32EEEEEEaNS5_IJlSC_lEEEaSK_NS4_8TiledMMAINS4_8MMA_AtomIJNS4_4SM904GMMA26MMA_64x64x32_S32S8S8_SS_TNEEEENS4_6LayoutINS5_IJNSA_ILi2EEESC_SC_EEENS5_IJSC_NSA_ILi0EEESU_EEEEENS5_IJNS4_10UnderscoreESX_SX_EEEEENS4_23SM90_TMA_LOAD_MULTICASTENS4_14ComposedLayoutINS4_7SwizzleILi1ELi4ELi3EEENS4_18smem_ptr_flag_bitsILi8EEENSR_INS5_IJNSA_ILi8EEESI_EEENS5_IJSI_SC_EEEEEEEvNS4_8identityES10_S1A_vS1B_EENS_8epilogue10collective6detail29Sm90TmaWarpSpecializedAdapterINS1E_15DefaultEpilogueIaSK_SK_NS1D_6thread17LinearCombinationIaLi1EiiLNS1I_9ScaleType4KindE0ELNS_15FloatRoundStyleE2EaEENS1_15EpilogueDefaultEEEEEvvEEEEvNT_6ParamsE)
        /*0ac8*/ 	.short	0x0210
        /*0aca*/ 	.short	0x0470


	//----- nvinfo : EIATTR_SW_WAR
	.align		4
.L_43:
        /*0acc*/ 	.byte	0x04, 0x36
        /*0ace*/ 	.short	(.L_45 - .L_44)
.L_44:
        /*0ad0*/ 	.word	0x00000008
.L_45:


//--------------------- .nv.callgraph             --------------------------
	.section	.nv.callgraph,"",@"SHT_CUDA_CALLGRAPH"
	.align	4
	.sectionentsize	8
	.align		4
        /*0000*/ 	.word	0x00000000
	.align		4
        /*0004*/ 	.word	0xffffffff
	.align		4
        /*0008*/ 	.word	index@(_ZN7cutlass13device_kernelINS_4gemm6kernel13GemmUniversalIN4cute5tupleIJiiiiEEENS1_10collective13CollectiveMmaINS1_34MainloopSm90TmaGmmaWarpSpecializedILi37ENS5_IJNS4_1CILi4EEESB_NSA_ILi1EEEEEENS1_35KernelTmaWarpSpecializedCooperativeEEENS5_IJNSA_ILi128EEENSA_ILi64EEENSA_ILi32EEEEEEaNS5_IJlSC_lEEEaSK_NS4_8TiledMMAINS4_8MMA_AtomIJNS4_4SM904GMMA26MMA_64x64x32_S32S8S8_SS_TNEEEENS4_6LayoutINS5_IJNSA_ILi2EEESC_SC_EEENS5_IJSC_NSA_ILi0EEESU_EEEEENS5_IJNS4_10UnderscoreESX_SX_EEEEENS4_23SM90_TMA_LOAD_MULTICASTENS4_14ComposedLayoutINS4_7SwizzleILi1ELi4ELi3EEENS4_18smem_ptr_flag_bitsILi8EEENSR_INS5_IJNSA_ILi8EEESI_EEENS5_IJSI_SC_EEEEEEEvNS4_8identityES10_S1A_vS1B_EENS_8epilogue10collective6detail29Sm90TmaWarpSpecializedAdapterINS1E_15DefaultEpilogueIaSK_SK_NS1D_6thread17LinearCombinationIaLi1EiiLNS1I_9ScaleType4KindE0ELNS_15FloatRoundStyleE2EaEENS1_15EpilogueDefaultEEEEEvvEEEEvNT_6ParamsE)
	.align		4
        /*000c*/ 	.word	index@(__assertfail)
	.align		4
        /*0010*/ 	.word	0x00000000
	.align		4
        /*0014*/ 	.word	0xfffffffe
	.align		4
        /*0018*/ 	.word	0x00000000
	.align		4
        /*001c*/ 	.word	0xfffffffd
	.align		4
        /*0020*/ 	.word	0x00000000
	.align		4
        /*0024*/ 	.word	0xfffffffc


//--------------------- .nv.constant4             --------------------------
	.section	.nv.constant4,"a",@progbits
	.align	8
	.align		8
.nv.constant4:
        /*0000*/ 	.dword	__assertfail
	.align		8
        /*0008*/ 	.dword	__unnamed_1
	.align		8
        /*0010*/ 	.dword	_ZN40_INTERNAL_ff5defd1_4_k_cu_7e2d6977_180714cuda3std3__45__cpo5beginE
	.align		8
        /*0018*/ 	.dword	_ZN40_INTERNAL_ff5defd1_4_k_cu_7e2d6977_180714cuda3std3__45__cpo3endE
	.align		8
        /*0020*/ 	.dword	_ZN40_INTERNAL_ff5defd1_4_k_cu_7e2d6977_180714cuda3std3__45__cpo6cbeginE
	.align		8
        /*0028*/ 	.dword	_ZN40_INTERNAL_ff5defd1_4_k_cu_7e2d6977_180714cuda3std3__45__cpo4cendE
	.align		8
        /*0030*/ 	.dword	_ZN40_INTERNAL_ff5defd1_4_k_cu_7e2d6977_180714cuda3std3__442_GLOBAL__N__ff5defd1_4_k_cu_7e2d6977_180716ignoreE
	.align		8
        /*0038*/ 	.dword	_ZN40_INTERNAL_ff5defd1_4_k_cu_7e2d6977_180714cuda3std3__419piecewise_constructE
	.align		8
        /*0040*/ 	.dword	_ZN40_INTERNAL_ff5defd1_4_k_cu_7e2d6977_180714cuda3std3__48in_placeE
	.align		8
        /*0048*/ 	.dword	_ZN40_INTERNAL_ff5defd1_4_k_cu_7e2d6977_180714cuda3std6ranges3__45__cpo4swapE
	.align		8
        /*0050*/ 	.dword	_ZN40_INTERNAL_ff5defd1_4_k_cu_7e2d6977_180714cuda3std6ranges3__45__cpo9iter_moveE
	.align		8
        /*0058*/ 	.dword	_ZN40_INTERNAL_ff5defd1_4_k_cu_7e2d6977_180714cute7productE
	.align		8
        /*0060*/ 	.dword	_ZN40_INTERNAL_ff5defd1_4_k_cu_7e2d6977_180714cute1_E
	.align		8
        /*0068*/ 	.dword	$str$22
	.align		8
        /*0070*/ 	.dword	$str$23


//--------------------- .text._ZN7cutlass13device_kernelINS_4gemm6kernel13GemmUniversalIN4cute5tupleIJiiiiEEENS1_10collective13CollectiveMmaINS1_34MainloopSm90TmaGmmaWarpSpecializedILi37ENS5_IJNS4_1CILi4EEESB_NSA_ILi1EEEEEENS1_35KernelTmaWarpSpecializedCooperativeEEENS5_IJNSA_ILi128EEENSA_ILi64EEENSA_ILi32EEEEEEaNS5_IJlSC_lEEEaSK_NS4_8TiledMMAINS4_8MMA_AtomIJNS4_4SM904GMMA26MMA_64x64x32_S32S8S8_SS_TNEEEENS4_6LayoutINS5_IJNSA_ILi2EEESC_SC_EEENS5_IJSC_NSA_ILi0EEESU_EEEEENS5_IJNS4_10UnderscoreESX_SX_EEEEENS4_23SM90_TMA_LOAD_MULTICASTENS4_14ComposedLayoutINS4_7SwizzleILi1ELi4ELi3EEENS4_18smem_ptr_flag_bitsILi8EEENSR_INS5_IJNSA_ILi8EEESI_EEENS5_IJSI_SC_EEEEEEEvNS4_8identityES10_S1A_vS1B_EENS_8epilogue10collective6detail29Sm90TmaWarpSpecializedAdapterINS1E_15DefaultEpilogueIaSK_SK_NS1D_6thread17LinearCombinationIaLi1EiiLNS1I_9ScaleType4KindE0ELNS_15FloatRoundStyleE2EaEENS1_15EpilogueDefaultEEEEEvvEEEEvNT_6ParamsE --------------------------
	.section	.text._ZN7cutlass13device_kernelINS_4gemm6kernel13GemmUniversalIN4cute5tupleIJiiiiEEENS1_10collective13CollectiveMmaINS1_34MainloopSm90TmaGmmaWarpSpecializedILi37ENS5_IJNS4_1CILi4EEESB_NSA_ILi1EEEEEENS1_35KernelTmaWarpSpecializedCooperativeEEENS5_IJNSA_ILi128EEENSA_ILi64EEENSA_ILi32EEEEEEaNS5_IJlSC_lEEEaSK_NS4_8TiledMMAINS4_8MMA_AtomIJNS4_4SM904GMMA26MMA_64x64x32_S32S8S8_SS_TNEEEENS4_6LayoutINS5_IJNSA_ILi2EEESC_SC_EEENS5_IJSC_NSA_ILi0EEESU_EEEEENS5_IJNS4_10UnderscoreESX_SX_EEEEENS4_23SM90_TMA_LOAD_MULTICASTENS4_14ComposedLayoutINS4_7SwizzleILi1ELi4ELi3EEENS4_18smem_ptr_flag_bitsILi8EEENSR_INS5_IJNSA_ILi8EEESI_EEENS5_IJSI_SC_EEEEEEEvNS4_8identityES10_S1A_vS1B_EENS_8epilogue10collective6detail29Sm90TmaWarpSpecializedAdapterINS1E_15DefaultEpilogueIaSK_SK_NS1D_6thread17LinearCombinationIaLi1EiiLNS1I_9ScaleType4KindE0ELNS_15FloatRoundStyleE2EaEENS1_15EpilogueDefaultEEEEEvvEEEEvNT_6ParamsE,"ax",@progbits
	.align	128
.text._ZN7cutlass13device_kernelINS_4gemm6kernel13GemmUniversalIN4cute5tupleIJiiiiEEENS1_10collective13CollectiveMmaINS1_34MainloopSm90TmaGmmaWarpSpecializedILi37ENS5_IJNS4_1CILi4EEESB_NSA_ILi1EEEEEENS1_35KernelTmaWarpSpecializedCooperativeEEENS5_IJNSA_ILi128EEENSA_ILi64EEENSA_ILi32EEEEEEaNS5_IJlSC_lEEEaSK_NS4_8TiledMMAINS4_8MMA_AtomIJNS4_4SM904GMMA26MMA_64x64x32_S32S8S8_SS_TNEEEENS4_6LayoutINS5_IJNSA_ILi2EEESC_SC_EEENS5_IJSC_NSA_ILi0EEESU_EEEEENS5_IJNS4_10UnderscoreESX_SX_EEEEENS4_23SM90_TMA_LOAD_MULTICASTENS4_14ComposedLayoutINS4_7SwizzleILi1ELi4ELi3EEENS4_18smem_ptr_flag_bitsILi8EEENSR_INS5_IJNSA_ILi8EEESI_EEENS5_IJSI_SC_EEEEEEEvNS4_8identityES10_S1A_vS1B_EENS_8epilogue10collective6detail29Sm90TmaWarpSpecializedAdapterINS1E_15DefaultEpilogueIaSK_SK_NS1D_6thread17LinearCombinationIaLi1EiiLNS1I_9ScaleType4KindE0ELNS_15FloatRoundStyleE2EaEENS1_15EpilogueDefaultEEEEEvvEEEEvNT_6ParamsE:
        .type           _ZN7cutlass13device_kernelINS_4gemm6kernel13GemmUniversalIN4cute5tupleIJiiiiEEENS1_10collective13CollectiveMmaINS1_34MainloopSm90TmaGmmaWarpSpecializedILi37ENS5_IJNS4_1CILi4EEESB_NSA_ILi1EEEEEENS1_35KernelTmaWarpSpecializedCooperativeEEENS5_IJNSA_ILi128EEENSA_ILi64EEENSA_ILi32EEEEEEaNS5_IJlSC_lEEEaSK_NS4_8TiledMMAINS4_8MMA_AtomIJNS4_4SM904GMMA26MMA_64x64x32_S32S8S8_SS_TNEEEENS4_6LayoutINS5_IJNSA_ILi2EEESC_SC_EEENS5_IJSC_NSA_ILi0EEESU_EEEEENS5_IJNS4_10UnderscoreESX_SX_EEEEENS4_23SM90_TMA_LOAD_MULTICASTENS4_14ComposedLayoutINS4_7SwizzleILi1ELi4ELi3EEENS4_18smem_ptr_flag_bitsILi8EEENSR_INS5_IJNSA_ILi8EEESI_EEENS5_IJSI_SC_EEEEEEEvNS4_8identityES10_S1A_vS1B_EENS_8epilogue10collective6detail29Sm90TmaWarpSpecializedAdapterINS1E_15DefaultEpilogueIaSK_SK_NS1D_6thread17LinearCombinationIaLi1EiiLNS1I_9ScaleType4KindE0ELNS_15FloatRoundStyleE2EaEENS1_15EpilogueDefaultEEEEEvvEEEEvNT_6ParamsE,@function
        .size           _ZN7cutlass13device_kernelINS_4gemm6kernel13GemmUniversalIN4cute5tupleIJiiiiEEENS1_10collective13CollectiveMmaINS1_34MainloopSm90TmaGmmaWarpSpecializedILi37ENS5_IJNS4_1CILi4EEESB_NSA_ILi1EEEEEENS1_35KernelTmaWarpSpecializedCooperativeEEENS5_IJNSA_ILi128EEENSA_ILi64EEENSA_ILi32EEEEEEaNS5_IJlSC_lEEEaSK_NS4_8TiledMMAINS4_8MMA_AtomIJNS4_4SM904GMMA26MMA_64x64x32_S32S8S8_SS_TNEEEENS4_6LayoutINS5_IJNSA_ILi2EEESC_SC_EEENS5_IJSC_NSA_ILi0EEESU_EEEEENS5_IJNS4_10UnderscoreESX_SX_EEEEENS4_23SM90_TMA_LOAD_MULTICASTENS4_14ComposedLayoutINS4_7SwizzleILi1ELi4ELi3EEENS4_18smem_ptr_flag_bitsILi8EEENSR_INS5_IJNSA_ILi8EEESI_EEENS5_IJSI_SC_EEEEEEEvNS4_8identityES10_S1A_vS1B_EENS_8epilogue10collective6detail29Sm90TmaWarpSpecializedAdapterINS1E_15DefaultEpilogueIaSK_SK_NS1D_6thread17LinearCombinationIaLi1EiiLNS1I_9ScaleType4KindE0ELNS_15FloatRoundStyleE2EaEENS1_15EpilogueDefaultEEEEEvvEEEEvNT_6ParamsE,(.L_x_206 - _ZN7cutlass13device_kernelINS_4gemm6kernel13GemmUniversalIN4cute5tupleIJiiiiEEENS1_10collective13CollectiveMmaINS1_34MainloopSm90TmaGmmaWarpSpecializedILi37ENS5_IJNS4_1CILi4EEESB_NSA_ILi1EEEEEENS1_35KernelTmaWarpSpecializedCooperativeEEENS5_IJNSA_ILi128EEENSA_ILi64EEENSA_ILi32EEEEEEaNS5_IJlSC_lEEEaSK_NS4_8TiledMMAINS4_8MMA_AtomIJNS4_4SM904GMMA26MMA_64x64x32_S32S8S8_SS_TNEEEENS4_6LayoutINS5_IJNSA_ILi2EEESC_SC_EEENS5_IJSC_NSA_ILi0EEESU_EEEEENS5_IJNS4_10UnderscoreESX_SX_EEEEENS4_23SM90_TMA_LOAD_MULTICASTENS4_14ComposedLayoutINS4_7SwizzleILi1ELi4ELi3EEENS4_18smem_ptr_flag_bitsILi8EEENSR_INS5_IJNSA_ILi8EEESI_EEENS5_IJSI_SC_EEEEEEEvNS4_8identityES10_S1A_vS1B_EENS_8epilogue10collective6detail29Sm90TmaWarpSpecializedAdapterINS1E_15DefaultEpilogueIaSK_SK_NS1D_6thread17LinearCombinationIaLi1EiiLNS1I_9ScaleType4KindE0ELNS_15FloatRoundStyleE2EaEENS1_15EpilogueDefaultEEEEEvvEEEEvNT_6ParamsE)
        .other          _ZN7cutlass13device_kernelINS_4gemm6kernel13GemmUniversalIN4cute5tupleIJiiiiEEENS1_10collective13CollectiveMmaINS1_34MainloopSm90TmaGmmaWarpSpecializedILi37ENS5_IJNS4_1CILi4EEESB_NSA_ILi1EEEEEENS1_35KernelTmaWarpSpecializedCooperativeEEENS5_IJNSA_ILi128EEENSA_ILi64EEENSA_ILi32EEEEEEaNS5_IJlSC_lEEEaSK_NS4_8TiledMMAINS4_8MMA_AtomIJNS4_4SM904GMMA26MMA_64x64x32_S32S8S8_SS_TNEEEENS4_6LayoutINS5_IJNSA_ILi2EEESC_SC_EEENS5_IJSC_NSA_ILi0EEESU_EEEEENS5_IJNS4_10UnderscoreESX_SX_EEEEENS4_23SM90_TMA_LOAD_MULTICASTENS4_14ComposedLayoutINS4_7SwizzleILi1ELi4ELi3EEENS4_18smem_ptr_flag_bitsILi8EEENSR_INS5_IJNSA_ILi8EEESI_EEENS5_IJSI_SC_EEEEEEEvNS4_8identityES10_S1A_vS1B_EENS_8epilogue10collective6detail29Sm90TmaWarpSpecializedAdapterINS1E_15DefaultEpilogueIaSK_SK_NS1D_6thread17LinearCombinationIaLi1EiiLNS1I_9ScaleType4KindE0ELNS_15FloatRoundStyleE2EaEENS1_15EpilogueDefaultEEEEEvvEEEEvNT_6ParamsE,@"STO_CUDA_ENTRY STV_DEFAULT"
_ZN7cutlass13device_kernelINS_4gemm6kernel13GemmUniversalIN4cute5tupleIJiiiiEEENS1_10collective13CollectiveMmaINS1_34MainloopSm90TmaGmmaWarpSpecializedILi37ENS5_IJNS4_1CILi4EEESB_NSA_ILi1EEEEEENS1_35KernelTmaWarpSpecializedCooperativeEEENS5_IJNSA_ILi128EEENSA_ILi64EEENSA_ILi32EEEEEEaNS5_IJlSC_lEEEaSK_NS4_8TiledMMAINS4_8MMA_AtomIJNS4_4SM904GMMA26MMA_64x64x32_S32S8S8_SS_TNEEEENS4_6LayoutINS5_IJNSA_ILi2EEESC_SC_EEENS5_IJSC_NSA_ILi0EEESU_EEEEENS5_IJNS4_10UnderscoreESX_SX_EEEEENS4_23SM90_TMA_LOAD_MULTICASTENS4_14ComposedLayoutINS4_7SwizzleILi1ELi4ELi3EEENS4_18smem_ptr_flag_bitsILi8EEENSR_INS5_IJNSA_ILi8EEESI_EEENS5_IJSI_SC_EEEEEEEvNS4_8identityES10_S1A_vS1B_EENS_8epilogue10collective6detail29Sm90TmaWarpSpecializedAdapterINS1E_15DefaultEpilogueIaSK_SK_NS1D_6thread17LinearCombinationIaLi1EiiLNS1I_9ScaleType4KindE0ELNS_15FloatRoundStyleE2EaEENS1_15EpilogueDefaultEEEEEvvEEEEvNT_6ParamsE:
[----:B------:R-:W0:Y:S01]  /*0000*/  LDC R1, c[0x0][0x28] ;  /* 0x00000a00ff017b82 */ /* 0x000e220000000800 */
[----:B------:R-:W1:Y:S01]  /*0010*/  S2R R61, SR_TID.X ;  /* 0x00000000003d7919 */ /* 0x000e620000002100 */
[----:B------:R-:W-:Y:S01]  /*0020*/  ELECT P0, URZ, PT ;  /* 0x00000000003f782f */ /* 0x000fe20003800000 */
[----:B------:R-:W-:Y:S01]  /*0030*/  BSSY B0, `(.L_x_0) ;  /* 0x000000f000007945 */ /* 0x000fe20003800000 */
[--C-:B-1----:R-:W-:Y:S02]  /*0040*/  SHF.R.U32.HI R0, RZ, 0x5, R61.reuse ;  /* 0x00000005ff007819 */ /* 0x102fe4000001163d */
[----:B------:R-:W-:-:S03]  /*0050*/  SHF.R.U32.HI R8, RZ, 0x7, R61 ;  /* 0x00000007ff087819 */ /* 0x000fc6000001163d */
[----:B------:R-:W1:Y:S04]  /*0060*/  SHFL.IDX PT, R3, R0, RZ, 0x1f ;  /* 0x00001fff00037589 */ /* 0x000e6800000e0000 */
[----:B------:R2:W3:Y:S01]  /*0070*/  SHFL.IDX PT, R2, R8, RZ, 0x1f ;  /* 0x00001fff08027589 */ /* 0x0004e200000e0000 */
[----:B-1----:R-:W-:-:S13]  /*0080*/  ISETP.NE.OR P0, PT, R3, RZ, !P0 ;  /* 0x000000ff0300720c */ /* 0x002fda0004705670 */
[----:B0-23--:R-:W-:Y:S05]  /*0090*/  @P0 BRA `(.L_x_1) ;  /* 0x0000000000200947 */ /* 0x00dfea0003800000 */
[----:B------:R-:W-:Y:S02]  /*00a0*/  ULDC.64 UR4, c[0x0][0x198] ;  /* 0x0000660000047ab9 */ /* 0x000fe40000000a00 */
[----:B------:R-:W-:Y:S02]  /*00b0*/  UIADD3 UR6, UP0, UR4, 0xf0, URZ ;  /* 0x000000f004067890 */ /* 0x000fe4000ff1e03f */
[----:B------:R-:W-:Y:S02]  /*00c0*/  UIADD3 UR4, UP1, UR4, 0x1f0, URZ ;  /* 0x000001f004047890 */ /* 0x000fe4000ff3e03f */
[----:B------:R-:W-:Y:S02]  /*00d0*/  UIADD3.X UR7, URZ, UR5, URZ, UP0, !UPT ;  /* 0x000000053f077290 */ /* 0x000fe400087fe43f */
[----:B------:R-:W-:-:S07]  /*00e0*/  UIADD3.X UR5, URZ, UR5, URZ, UP1, !UPT ;  /* 0x000000053f057290 */ /* 0x000fce0008ffe43f */
[----:B------:R0:W-:Y:S02]  /*00f0*/  UTMACCTL.PF [UR6] ;  /* 0x00000000060079b9 */ /* 0x0001e40008040000 */
[----:B------:R0:W-:Y:S02]  /*0100*/  UTMACCTL.PF [UR4] ;  /* 0x00000000040079b9 */ /* 0x0001e40008040000 */
[----:B0-----:R-:W-:Y:S01]  /*0110*/  NOP ;  /* 0x0000000000007918 */ /* 0x001fe20000000000 */
.L_x_1:
[----:B------:R-:W-:Y:S05]  /*0120*/  BSYNC B0 ;  /* 0x0000000000007941 */ /* 0x000fea0003800000 */
.L_x_0:
[----:B------:R-:W0:Y:S01]  /*0130*/  SHFL.IDX PT, R5, R0, RZ, 0x1f ;  /* 0x00001fff00057589 */ /* 0x000e2200000e0000 */
[----:B------:R-:W-:-:S04]  /*0140*/  SHF.R.S32.HI R4, RZ, 0x1f, R61 ;  /* 0x0000001fff047819 */ /* 0x000fc8000001143d */
[----:B------:R-:W-:Y:S02]  /*0150*/  LEA.HI R4, R4, R61, RZ, 0x7 ;  /* 0x0000003d04047211 */ /* 0x000fe400078f38ff */
[----:B0-----:R-:W-:-:S13]  /*0160*/  ISETP.NE.AND P0, PT, R5, RZ, PT ;  /* 0x000000ff0500720c */ /* 0x001fda0003f05270 */
[----:B------:R-:W-:Y:S05]  /*0170*/  @P0 BRA `(.L_x_2) ;  /* 0x00000004006c0947 */ /* 0x000fea0003800000 */
[----:B------:R-:W-:Y:S01]  /*0180*/  ELECT P0, URZ, PT ;  /* 0x00000000003f782f */ /* 0x000fe20003800000 */
[----:B------:R-:W-:-:S12]  /*0190*/  BSSY B0, `(.L_x_2) ;  /* 0x0000059000007945 */ /* 0x000fd80003800000 */
[----:B------:R-:W-:Y:S05]  /*01a0*/  @!P0 BRA `(.L_x_3) ;  /* 0x00000004005c8947 */ /* 0x000fea0003800000 */
[----:B------:R-:W0:Y:S01]  /*01b0*/  S2UR UR8, SR_CgaCtaId ;  /* 0x00000000000879c3 */ /* 0x000e220000008800 */
[----:B------:R-:W-:Y:S01]  /*01c0*/  UMOV UR4, 0x400 ;  /* 0x0000040000047882 */ /* 0x000fe20000000000 */
[----:B------:R-:W-:Y:S01]  /*01d0*/  UMOV UR5, 0x1 ;  /* 0x0000000100057882 */ /* 0x000fe20000000000 */
[----:B------:R-:W-:Y:S02]  /*01e0*/  UMOV UR6, 0xe ;  /* 0x0000000e00067882 */ /* 0x000fe40000000000 */
[----:B------:R-:W-:-:S04]  /*01f0*/  UIADD3 UR6, -UR6, 0x100000, URZ ;  /* 0x0010000006067890 */ /* 0x000fc8000fffe13f */
[----:B------:R-:W-:Y:S02]  /*0200*/  USHF.L.U32 UR7, UR6, 0xb, URZ ;  /* 0x0000000b06077899 */ /* 0x000fe4000800063f */
[----:B------:R-:W-:Y:S02]  /*0210*/  USHF.L.U32 UR6, UR6, 0x1, URZ ;  /* 0x0000000106067899 */ /* 0x000fe4000800063f */
[----:B0-----:R-:W-:Y:S02]  /*0220*/  ULEA UR8, UR8, UR4, 0x18 ;  /* 0x0000000408087291 */ /* 0x001fe4000f8ec03f */
[----:B------:R-:W-:-:S04]  /*0230*/  UIADD3 UR4, -UR5, 0x100000, URZ ;  /* 0x0010000005047890 */ /* 0x000fc8000fffe13f */
[----:B------:R-:W-:Y:S02]  /*0240*/  USHF.L.U32 UR5, UR4, 0xb, URZ ;  /* 0x0000000b04057899 */ /* 0x000fe4000800063f */
[----:B------:R-:W-:Y:S01]  /*0250*/  USHF.L.U32 UR4, UR4, 0x1, URZ ;  /* 0x0000000104047899 */ /* 0x000fe2000800063f */
[----:B------:R-:W0:Y:S11]  /*0260*/  FENCE.VIEW.ASYNC.S ;  /* 0x00000000000073c6 */ /* 0x000e360000000000 */
[----:B0-----:R0:W1:Y:S01]  /*0270*/  SYNCS.EXCH.64 URZ, [UR8], UR4 ;  /* 0x00000004083f75b2 */ /* 0x0010620008000100 */
[----:B------:R0:W2:Y:S01]  /*0280*/  SYNCS.EXCH.64 URZ, [UR8+0x128], UR6 ;  /* 0x00012806083f75b2 */ /* 0x0000a20008000100 */
[----:B------:R0:W3:Y:S01]  /*0290*/  SYNCS.EXCH.64 URZ, [UR8+0x8], UR4 ;  /* 0x00000804083f75b2 */ /* 0x0000e20008000100 */
[----:B------:R0:W4:Y:S01]  /*02a0*/  SYNCS.EXCH.64 URZ, [UR8+0x130], UR6 ;  /* 0x00013006083f75b2 */ /* 0x0001220008000100 */
[----:B------:R0:W0:Y:S01]  /*02b0*/  SYNCS.EXCH.64 URZ, [UR8+0x10], UR4 ;  /* 0x00001004083f75b2 */ /* 0x0000220008000100 */
        /* <DEDUP_REMOVED lines=69> */
[----:B-1234-:R-:W-:Y:S01]  /*0710*/  NOP ;  /* 0x0000000000007918 */ /* 0x01efe20000000000 */
.L_x_3:
[----:B0-----:R-:W-:Y:S05]  /*0720*/  BSYNC B0 ;  /* 0x0000000000007941 */ /* 0x001fea0003800000 */
.L_x_2:
[----:B------:R-:W0:Y:S01]  /*0730*/  S2UR UR8, SR_CTAID.X ;  /* 0x00000000000879c3 */ /* 0x000e220000002500 */
[----:B------:R-:W-:Y:S01]  /*0740*/  LOP3.LUT R4, R4, 0xffffff80, RZ, 0xc0, !PT ;  /* 0xffffff8004047812 */ /* 0x000fe200078ec0ff */
[----:B------:R-:W1:Y:S01]  /*0750*/  SHFL.IDX PT, R0, R0, RZ, 0x1f ;  /* 0x00001fff00007589 */ /* 0x000e6200000e0000 */
[----:B------:R-:W-:Y:S01]  /*0760*/  SHF.R.S32.HI R10, RZ, 0x1f, R5 ;  /* 0x0000001fff0a7819 */ /* 0x000fe20000011405 */
[----:B------:R-:W-:Y:S01]  /*0770*/  ULDC UR4, c[0x0][0x150] ;  /* 0x0000540000047ab9 */ /* 0x000fe20000000800 */
[----:B------:R-:W-:Y:S01]  /*0780*/  ELECT P0, URZ, PT ;  /* 0x00000000003f782f */ /* 0x000fe20003800000 */
[----:B------:R-:W-:Y:S01]  /*0790*/  IMAD.IADD R9, R61, 0x1, -R4 ;  /* 0x000000013d097824 */ /* 0x000fe200078e0a04 */
[----:B------:R-:W-:Y:S01]  /*07a0*/  LEA.HI R10, R10, R5, RZ, 0x2 ;  /* 0x000000050a0a7211 */ /* 0x000fe200078f10ff */
[----:B------:R-:W2:Y:S01]  /*07b0*/  LDC R12, c[0x0][0x144] ;  /* 0x00005100ff0c7b82 */ /* 0x000ea20000000800 */
[----:B------:R-:W-:Y:S01]  /*07c0*/  NOP ;  /* 0x0000000000007918 */ /* 0x000fe20000000000 */
[----:B------:R-:W-:Y:S01]  /*07d0*/  NOP ;  /* 0x0000000000007918 */ /* 0x000fe20000000000 */
[----:B------:R-:W-:Y:S01]  /*07e0*/  SHF.R.S32.HI R4, RZ, 0x1f, R9 ;  /* 0x0000001fff047819 */ /* 0x000fe20000011409 */
[----:B------:R-:W-:Y:S01]  /*07f0*/  IMAD.MOV.U32 R22, RZ, RZ, 0x1 ;  /* 0x00000001ff167424 */ /* 0x000fe200078e00ff */
[----:B------:R-:W-:-:S02]  /*0800*/  LOP3.LUT R10, R10, 0x3ffffffc, RZ, 0xc0, !PT ;  /* 0x3ffffffc0a0a7812 */ /* 0x000fc400078ec0ff */
[----:B------:R-:W-:Y:S01]  /*0810*/  LEA.HI R4, R4, R9, RZ, 0x3 ;  /* 0x0000000904047211 */ /* 0x000fe200078f18ff */
[----:B------:R-:W3:Y:S01]  /*0820*/  LDC R13, c[0x0][0x140] ;  /* 0x00005000ff0d7b82 */ /* 0x000ee20000000800 */
[----:B------:R-:W-:Y:S01]  /*0830*/  ISETP.NE.AND P3, PT, R2, RZ, PT ;  /* 0x000000ff0200720c */ /* 0x000fe20003f65270 */
[----:B------:R-:W-:Y:S01]  /*0840*/  IMAD.IADD R10, R5, 0x1, -R10 ;  /* 0x00000001050a7824 */ /* 0x000fe200078e0a0a */
[--C-:B------:R-:W-:Y:S02]  /*0850*/  SHF.R.S32.HI R6, RZ, 0x3, R4.reuse ;  /* 0x00000003ff067819 */ /* 0x100fe40000011404 */
[----:B------:R-:W-:Y:S02]  /*0860*/  SHF.R.S32.HI R7, RZ, 0x1f, R4 ;  /* 0x0000001fff077819 */ /* 0x000fe40000011404 */
[----:B------:R-:W4:Y:S01]  /*0870*/  S2R R4, SR_CTAID.Y ;  /* 0x0000000000047919 */ /* 0x000f220000002600 */
[----:B0-----:R-:W-:Y:S02]  /*0880*/  I2FP.F32.U32 R11, UR8 ;  /* 0x00000008000b7c45 */ /* 0x001fe40008201000 */
[----:B------:R-:W-:-:S02]  /*0890*/  LEA.HI R7, R7, R6, RZ, 0x2 ;  /* 0x0000000607077211 */ /* 0x000fc400078f10ff */
[----:B-1----:R-:W-:Y:S01]  /*08a0*/  ISETP.NE.OR P0, PT, R0, RZ, !P0 ;  /* 0x000000ff0000720c */ /* 0x002fe20004705670 */
[----:B------:R-:W-:Y:S01]  /*08b0*/  FMUL R11, R11, UR4 ;  /* 0x000000040b0b7c20 */ /* 0x000fe20008400000 */
[----:B------:R-:W-:Y:S01]  /*08c0*/  LOP3.LUT R7, R7, 0xfffffffc, RZ, 0xc0, !PT ;  /* 0xfffffffc07077812 */ /* 0x000fe200078ec0ff */
[----:B------:R-:W-:Y:S01]  /*08d0*/  ULDC UR4, c[0x0][0x154] ;  /* 0x0000550000047ab9 */ /* 0x000fe20000000800 */
[----:B------:R-:W-:-:S03]  /*08e0*/  SHF.R.S32.HI R0, RZ, 0x1f, R3 ;  /* 0x0000001fff007819 */ /* 0x000fc60000011403 */
[----:B------:R-:W0:Y:S01]  /*08f0*/  F2I.U32.TRUNC.NTZ R11, R11 ;  /* 0x0000000b000b7305 */ /* 0x000e22000020f000 */
[----:B------:R-:W-:Y:S01]  /*0900*/  IMAD.IADD R7, R6, 0x1, -R7 ;  /* 0x0000000106077824 */ /* 0x000fe200078e0a07 */
[----:B------:R-:W-:-:S03]  /*0910*/  LEA.HI R0, R0, R3, RZ, 0x2 ;  /* 0x0000000300007211 */ /* 0x000fc600078f10ff */
[----:B------:R-:W-:Y:S01]  /*0920*/  IMAD R10, R10, 0x4, R7 ;  /* 0x000000040a0a7824 */ /* 0x000fe200078e0207 */
[----:B------:R-:W-:Y:S01]  /*0930*/  VOTEU.ALL UP0, P0 ;  /* 0x00000000003f7886 */ /* 0x000fe20000000000 */
[----:B------:R-:W-:Y:S01]  /*0940*/  LOP3.LUT R0, R0, 0xfffffffc, RZ, 0xc0, !PT ;  /* 0xfffffffc00007812 */ /* 0x000fe200078ec0ff */
[----:B------:R-:W-:Y:S01]  /*0950*/  VOTEU.ALL UP1, P0 ;  /* 0x00000000003f7886 */ /* 0x000fe20000020000 */
[C---:B------:R-:W-:Y:S01]  /*0960*/  IMAD.SHL.U32 R19, R10.reuse, 0x4, RZ ;  /* 0x000000040a137824 */ /* 0x040fe200078e00ff */
[----:B------:R-:W-:Y:S01]  /*0970*/  SHF.R.S32.HI R7, RZ, 0x1f, R10 ;  /* 0x0000001fff077819 */ /* 0x000fe2000001140a */
[----:B------:R-:W1:Y:S01]  /*0980*/  @!UP0 S2UR UR7, SR_CgaCtaId ;  /* 0x00000000000789c3 */ /* 0x000e620000008800 */
[----:B------:R-:W-:Y:S01]  /*0990*/  IMAD.IADD R3, R3, 0x1, -R0 ;  /* 0x0000000103037824 */ /* 0x000fe200078e0a00 */
[----:B------:R-:W-:Y:S01]  /*09a0*/  @!UP0 UMOV UR6, 0x400 ;  /* 0x0000040000068882 */ /* 0x000fe20000000000 */
[----:B------:R-:W-:Y:S01]  /*09b0*/  LEA.HI R7, R7, R10, RZ, 0x2 ;  /* 0x0000000a07077211 */ /* 0x000fe200078f10ff */
[----:B0-----:R-:W-:Y:S01]  /*09c0*/  IMAD.MOV R15, RZ, RZ, -R11 ;  /* 0x000000ffff0f7224 */ /* 0x001fe200078e0a0b */
[----:B------:R-:W-:-:S02]  /*09d0*/  LOP3.LUT R19, R10, 0xc, R19, 0x78, !PT ;  /* 0x0000000c0a137812 */ /* 0x000fc400078e7813 */
[----:B------:R-:W-:Y:S01]  /*09e0*/  LOP3.LUT R11, R7, 0xfffffffc, RZ, 0xc0, !PT ;  /* 0xfffffffc070b7812 */ /* 0x000fe200078ec0ff */
[----:B--2---:R-:W-:Y:S01]  /*09f0*/  IMAD R6, R12, R15, UR8 ;  /* 0x000000080c067e24 */ /* 0x004fe2000f8e020f */
[----:B----4-:R-:W-:Y:S01]  /*0a00*/  I2FP.F32.U32 R12, R4 ;  /* 0x00000004000c7245 */ /* 0x010fe20000201000 */
[----:B------:R-:W0:Y:S01]  /*0a10*/  LDC R7, c[0x0][0x148] ;  /* 0x00005200ff077b82 */ /* 0x000e220000000800 */
[----:B------:R-:W-:Y:S01]  /*0a20*/  ISETP.NE.AND P1, PT, R3, 0x3, PT ;  /* 0x000000030300780c */ /* 0x000fe20003f25270 */
[----:B------:R-:W-:Y:S01]  /*0a30*/  IMAD.IADD R11, R10, 0x1, -R11 ;  /* 0x000000010a0b7824 */ /* 0x000fe200078e0a0b */
[----:B---3--:R-:W-:Y:S01]  /*0a40*/  ISETP.EQ.U32.AND P2, PT, R13, 0x1, PT ;  /* 0x000000010d00780c */ /* 0x008fe20003f42070 */
[----:B------:R-:W-:Y:S01]  /*0a50*/  FMUL R12, R12, UR4 ;  /* 0x000000040c0c7c20 */ /* 0x000fe20008400000 */
[----:B------:R-:W-:Y:S01]  /*0a60*/  UMOV UR4, 0x20 ;  /* 0x0000002000047882 */ /* 0x000fe20000000000 */
[----:B------:R-:W-:Y:S01]  /*0a70*/  ISETP.EQ.OR P1, PT, R3, RZ, !P1 ;  /* 0x000000ff0300720c */ /* 0x000fe20004f22670 */
[----:B------:R-:W-:-:S04]  /*0a80*/  @!UP0 UIADD3 UR4, -UR4, 0x100000, URZ ;  /* 0x0010000004048890 */ /* 0x000fc8000fffe13f */
[----:B------:R-:W-:Y:S02]  /*0a90*/  @!UP0 USHF.L.U32 UR5, UR4, 0xb, URZ ;  /* 0x0000000b04058899 */ /* 0x000fe4000800063f */
[----:B------:R-:W-:Y:S01]  /*0aa0*/  @!UP0 USHF.L.U32 UR4, UR4, 0x1, URZ ;  /* 0x0000000104048899 */ /* 0x000fe2000800063f */
[----:B------:R-:W-:Y:S01]  /*0ab0*/  ISETP.NE.AND P4, PT, R11, R6, PT ;  /* 0x000000060b00720c */ /* 0x000fe20003f85270 */
[----:B------:R-:W2:Y:S01]  /*0ac0*/  F2I.U32.TRUNC.NTZ R12, R12 ;  /* 0x0000000c000c7305 */ /* 0x000ea2000020f000 */
[----:B------:R-:W-:Y:S01]  /*0ad0*/  ISETP.EQ.AND P1, PT, R2, RZ, P1 ;  /* 0x000000ff0200720c */ /* 0x000fe20000f22270 */
[----:B-1----:R-:W-:-:S03]  /*0ae0*/  @!UP0 ULEA UR6, UR7, UR6, 0x18 ;  /* 0x0000000607068291 */ /* 0x002fc6000f8ec03f */
[----:B------:R-:W-:Y:S01]  /*0af0*/  SEL R18, RZ, 0x1, !P1 ;  /* 0x00000001ff127807 */ /* 0x000fe20004800000 */
[----:B------:R-:W-:Y:S01]  /*0b00*/  VOTEU.ALL UP0, P0 ;  /* 0x00000000003f7886 */ /* 0x000fe20000000000 */
[----:B------:R-:W-:-:S05]  /*0b10*/  LOP3.LUT P0, RZ, R9, 0x7, RZ, 0xc0, !PT ;  /* 0x0000000709ff7812 */ /* 0x000fca000780c0ff */
[----:B------:R-:W-:Y:S02]  /*0b20*/  @P4 SHF.R.S32.HI R0, RZ, 0x1f, R19 ;  /* 0x0000001fff004819 */ /* 0x000fe40000011413 */
[----:B------:R-:W-:Y:S01]  /*0b30*/  ISETP.LT.U32.AND P0, PT, R19, 0x10, !P0 ;  /* 0x000000101300780c */ /* 0x000fe20004701070 */
[----:B--2---:R-:W-:Y:S01]  /*0b40*/  IMAD.MOV R21, RZ, RZ, -R12 ;  /* 0x000000ffff157224 */ /* 0x004fe200078e0a0c */
[----:B------:R-:W-:Y:S01]  /*0b50*/  @P4 LEA.HI R0, R0, R19, RZ, 0x2 ;  /* 0x0000001300004211 */ /* 0x000fe200078f10ff */
[----:B------:R-:W-:Y:S01]  /*0b60*/  VIADD R12, R2, 0xffffffff ;  /* 0xffffffff020c7836 */ /* 0x000fe20000000000 */
[----:B------:R-:W1:Y:S02]  /*0b70*/  FENCE.VIEW.ASYNC.S ;  /* 0x00000000000073c6 */ /* 0x000e640000000000 */
[----:B-1----:R1:W2:Y:S01]  /*0b80*/  @!UP0 SYNCS.EXCH.64 URZ, [UR6+0x260], UR4 ;  /* 0x00026004063f85b2 */ /* 0x0022a20008000100 */
[----:B0-----:R-:W-:Y:S01]  /*0b90*/  IMAD R11, R7, R21, R4 ;  /* 0x00000015070b7224 */ /* 0x001fe200078e0204 */
[----:B------:R-:W-:-:S02]  /*0ba0*/  @P4 SHF.R.S32.HI R0, RZ, 0x2, R0 ;  /* 0x00000002ff004819 */ /* 0x000fc40000011400 */
[----:B------:R-:W-:Y:S02]  /*0bb0*/  ISETP.GE.U32.AND P6, PT, R12, 0x2, PT ;  /* 0x000000020c00780c */ /* 0x000fe40003fc6070 */
[----:B------:R-:W-:Y:S02]  /*0bc0*/  @P4 ISETP.NE.AND P5, PT, R0, R11, PT ;  /* 0x0000000b0000420c */ /* 0x000fe40003fa5270 */
[----:B------:R-:W-:Y:S02]  /*0bd0*/  SEL R9, RZ, 0x1, !P0 ;  /* 0x00000001ff097807 */ /* 0x000fe40004000000 */
[----:B------:R-:W-:Y:S02]  /*0be0*/  @P4 SEL R22, RZ, 0x1, P5 ;  /* 0x00000001ff164807 */ /* 0x000fe40002800000 */
[----:B------:R-:W-:Y:S02]  /*0bf0*/  LOP3.LUT R0, R61, 0x7f, RZ, 0xc0, !PT ;  /* 0x0000007f3d007812 */ /* 0x000fe400078ec0ff */
[----:B------:R-:W-:Y:S01]  /*0c00*/  LOP3.LUT R22, R22, R9, RZ, 0xc0, !PT ;  /* 0x0000000916167212 */ /* 0x000fe200078ec0ff */
[----:B------:R1:W0:Y:S01]  /*0c10*/  @!UP1 SYNCS.EXCH.64 URZ, [UR6+0x268], UR4 ;  /* 0x00026804063f95b2 */ /* 0x0002220008000100 */
[----:B------:R-:W-:Y:S01]  /*0c20*/  SEL R18, R18, 0x2, P6 ;  /* 0x0000000212127807 */ /* 0x000fe20003000000 */
[----:B------:R-:W-:Y:S01]  /*0c30*/  NOP ;  /* 0x0000000000007918 */ /* 0x000fe20000000000 */
[----:B-12---:R-:W-:Y:S05]  /*0c40*/  @!P2 BRA `(.L_x_4) ;  /* 0x000000000008a947 */ /* 0x006fea0003800000 */
[----:B0-----:R-:W-:Y:S01]  /*0c50*/  UCGABAR_ARV ;  /* 0x00000000000079c7 */ /* 0x001fe20008000000 */
[----:B------:R-:W-:Y:S05]  /*0c60*/  BRA `(.L_x_5) ;  /* 0x0000000000047947 */ /* 0x000fea0003800000 */
.L_x_4:
[----:B0-----:R-:W-:Y:S01]  /*0c70*/  NOP ;  /* 0x0000000000007918 */ /* 0x001fe20000000000 */
.L_x_5:
[----:B------:R-:W0:Y:S01]  /*0c80*/  LDC R2, c[0x0][0x65c] ;  /* 0x00019700ff027b82 */ /* 0x000e220000000800 */
[----:B------:R-:W-:Y:S02]  /*0c90*/  IMAD.U32 R10, RZ, RZ, UR8 ;  /* 0x00000008ff0a7e24 */ /* 0x000fe4000f8e00ff */
[----:B------:R-:W-:Y:S01]  /*0ca0*/  IMAD.MOV.U32 R11, RZ, RZ, RZ ;  /* 0x000000ffff0b7224 */ /* 0x000fe200078e00ff */
[----:B0-----:R-:W-:-:S04]  /*0cb0*/  ISETP.NE.AND P1, PT, R2, 0x1, PT ;  /* 0x000000010200780c */ /* 0x001fc80003f25270 */
[----:B------:R-:W-:-:S09]  /*0cc0*/  P2R R5, PR, RZ, 0x2 ;  /* 0x00000002ff057803 */ /* 0x000fd20000000000 */
[----:B------:R-:W0:Y:S01]  /*0cd0*/  @P1 LDC R17, c[0x0][0x10] ;  /* 0x00000400ff111b82 */ /* 0x000e220000000800 */
[----:B------:R-:W-:Y:S02]  /*0ce0*/  @P1 IMAD.MOV.U32 R5, RZ, RZ, RZ ;  /* 0x000000ffff051224 */ /* 0x000fe400078e00ff */
[----:B------:R-:W-:-:S05]  /*0cf0*/  @P1 IMAD.MOV.U32 R13, RZ, RZ, RZ ;  /* 0x000000ffff0d1224 */ /* 0x000fca00078e00ff */
[----:B------:R-:W1:Y:S01]  /*0d00*/  @!P1 LDC R9, c[0x0][0xc] ;  /* 0x00000300ff099b82 */ /* 0x000e620000000800 */
[----:B------:R-:W-:Y:S01]  /*0d10*/  ULDC UR4, c[0x0][0xc] ;  /* 0x0000030000047ab9 */ /* 0x000fe20000000800 */
[----:B------:R-:W-:Y:S01]  /*0d20*/  ULDC UR5, c[0x0][0x10] ;  /* 0x0000040000057ab9 */ /* 0x000fe20000000800 */
[----:B------:R-:W-:Y:S01]  /*0d30*/  ULDC UR6, c[0x0][0x14] ;  /* 0x0000050000067ab9 */ /* 0x000fe20000000800 */
[----:B------:R-:W-:-:S04]  /*0d40*/  UIMAD.WIDE.U32 UR4, UR4, UR5, URZ ;  /* 0x00000005040472a5 */ /* 0x000fc8000f8e003f */
[----:B------:R-:W-:Y:S02]  /*0d50*/  UIMAD.WIDE.U32 UR36, UR4, UR6, URZ ;  /* 0x00000006042472a5 */ /* 0x000fe4000f8e003f */
[----:B------:R-:W-:-:S04]  /*0d60*/  UIMAD UR42, UR5, UR6, URZ ;  /* 0x00000006052a72a4 */ /* 0x000fc8000f8e023f */
[----:B------:R-:W-:Y:S01]  /*0d70*/  UIADD3 UR42, UR37, UR42, URZ ;  /* 0x0000002a252a7290 */ /* 0x000fe2000fffe03f */
[----:B0-----:R-:W-:-:S04]  /*0d80*/  @P1 IMAD.WIDE.U32 R16, R17, UR8, R4 ;  /* 0x0000000811101c25 */ /* 0x001fc8000f8e0004 */
[----:B------:R-:W-:Y:S02]  /*0d90*/  @P1 IMAD.IADD R17, R17, 0x1, R13 ;  /* 0x0000000111111824 */ /* 0x000fe400078e020d */
[----:B-1----:R-:W-:-:S04]  /*0da0*/  @!P1 IMAD.WIDE.U32 R10, R4, R9, R10 ;  /* 0x00000009040a9225 */ /* 0x002fc800078e000a */
[----:B------:R-:W-:Y:S02]  /*0db0*/  @!P1 IMAD.MOV.U32 R16, RZ, RZ, R10 ;  /* 0x000000ffff109224 */ /* 0x000fe400078e000a */
[----:B------:R-:W-:Y:S01]  /*0dc0*/  @!P1 IMAD.MOV.U32 R17, RZ, RZ, R11 ;  /* 0x000000ffff119224 */ /* 0x000fe200078e000b */
[----:B------:R-:W-:Y:S06]  /*0dd0*/  @!P2 BRA `(.L_x_6) ;  /* 0x00000000000ca947 */ /* 0x000fec0003800000 */
[----:B------:R-:W-:Y:S01]  /*0de0*/  UCGABAR_WAIT ;  /* 0x0000000000007dc7 */ /* 0x000fe20008000000 */
[----:B------:R-:W-:Y:S01]  /*0df0*/  CCTL.IVALL ;  /* 0x00000000ff00798f */ /* 0x000fe20002000000 */
[----:B------:R-:W-:Y:S05]  /*0e00*/  BRA `(.L_x_7) ;  /* 0x0000000000047947 */ /* 0x000fea0003800000 */
.L_x_6:
[----:B------:R-:W-:Y:S06]  /*0e10*/  BAR.SYNC.DEFER_BLOCKING 0x0 ;  /* 0x0000000000007b1d */ /* 0x000fec0000010000 */
.L_x_7:
[----:B------:R-:W-:Y:S05]  /*0e20*/  @!P3 BRA `(.L_x_8) ;  /* 0x0000003400e8b947 */ /* 0x000fea0003800000 */
[----:B------:R-:W-:-:S13]  /*0e30*/  ISETP.GT.U32.AND P0, PT, R12, 0x1, PT ;  /* 0x000000010c00780c */ /* 0x000fda0003f04070 */
[----:B------:R-:W-:Y:S05]  /*0e40*/  @P0 EXIT ;  /* 0x000000000000094d */ /* 0x000fea0003800000 */
[----:B------:R-:W-:Y:S01]  /*0e50*/  ULDC.64 UR4, c[0x0][0x650] ;  /* 0x0001940000047ab9 */ /* 0x000fe20000000a00 */
[----:B------:R-:W-:Y:S01]  /*0e60*/  PRMT R3, RZ, 0x7610, R3 ;  /* 0x00007610ff037816 */ /* 0x000fe20000000003 */
[----:B------:R-:W-:Y:S01]  /*0e70*/  IMAD.MOV.U32 R69, RZ, RZ, -0x1 ;  /* 0xffffffffff457424 */ /* 0x000fe200078e00ff */
[----:B------:R-:W-:Y:S01]  /*0e80*/  ISETP.GE.U32.AND P0, PT, R16, UR4, PT ;  /* 0x0000000410007c0c */ /* 0x000fe2000bf06070 */
[----:B------:R-:W-:Y:S02]  /*0e90*/  IMAD.MOV.U32 R68, RZ, RZ, -0x1 ;  /* 0xffffffffff447424 */ /* 0x000fe400078e00ff */
[----:B------:R-:W-:Y:S01]  /*0ea0*/  IMAD.MOV.U32 R67, RZ, RZ, -0x1 ;  /* 0xffffffffff437424 */ /* 0x000fe200078e00ff */
[----:B------:R-:W-:-:S13]  /*0eb0*/  ISETP.GE.U32.AND.EX P0, PT, R17, UR5, PT, P0 ;  /* 0x0000000511007c0c */ /* 0x000fda000bf06100 */
[----:B------:R-:W-:Y:S05]  /*0ec0*/  @P0 BRA `(.L_x_9) ;  /* 0x0000000400280947 */ /* 0x000fea0003800000 */
[----:B------:R-:W0:Y:S01]  /*0ed0*/  LDC.64 R24, c[0x0][0x628] ;  /* 0x00018a00ff187b82 */ /* 0x000e220000000a00 */
[----:B------:R-:W-:Y:S02]  /*0ee0*/  IMAD.MOV.U32 R10, RZ, RZ, R16 ;  /* 0x000000ffff0a7224 */ /* 0x000fe400078e0010 */
[----:B------:R-:W-:-:S05]  /*0ef0*/  IMAD.MOV.U32 R11, RZ, RZ, R17 ;  /* 0x000000ffff0b7224 */ /* 0x000fca00078e0011 */
[----:B------:R-:W1:Y:S08]  /*0f00*/  LDC R20, c[0x0][0x630] ;  /* 0x00018c00ff147b82 */ /* 0x000e700000000800 */
[----:B------:R-:W2:Y:S01]  /*0f10*/  LDC.64 R26, c[0x0][0x620] ;  /* 0x00018800ff1a7b82 */ /* 0x000ea20000000a00 */
[----:B0-----:R-:W-:-:S04]  /*0f20*/  ISETP.NE.U32.AND P0, PT, R24, RZ, PT ;  /* 0x000000ff1800720c */ /* 0x001fc80003f05070 */
[----:B------:R-:W-:-:S13]  /*0f30*/  ISETP.NE.AND.EX P0, PT, R25, RZ, PT, P0 ;  /* 0x000000ff1900720c */ /* 0x000fda0003f05300 */
[----:B-12---:R-:W-:Y:S05]  /*0f40*/  @!P0 BRA `(.L_x_10) ;  /* 0x0000000000288947 */ /* 0x006fea0003800000 */
[----:B------:R-:W0:Y:S02]  /*0f50*/  LDC R3, c[0x0][0x634] ;  /* 0x00018d00ff037b82 */ /* 0x000e240000000800 */
[----:B0-----:R-:W-:-:S05]  /*0f60*/  IADD3 R3, P0, R16, R3, RZ ;  /* 0x0000000310037210 */ /* 0x001fca0007f1e0ff */
[----:B------:R-:W-:-:S04]  /*0f70*/  IMAD.X R9, RZ, RZ, R17, P0 ;  /* 0x000000ffff097224 */ /* 0x000fc800000e0611 */
[----:B------:R-:W-:-:S04]  /*0f80*/  IMAD.WIDE.U32 R10, R9, R24, RZ ;  /* 0x00000018090a7225 */ /* 0x000fc800078e00ff */
[----:B------:R-:W-:-:S04]  /*0f90*/  IMAD.WIDE.U32 R12, P0, R3, R25, R10 ;  /* 0x00000019030c7225 */ /* 0x000fc8000780000a */
[----:B------:R-:W-:-:S04]  /*0fa0*/  IMAD.WIDE.U32 R10, R3, R24, RZ ;  /* 0x00000018030a7225 */ /* 0x000fc800078e00ff */
[----:B------:R-:W-:Y:S01]  /*0fb0*/  IMAD.X R15, RZ, RZ, RZ, P0 ;  /* 0x000000ffff0f7224 */ /* 0x000fe200000e06ff */
[----:B------:R-:W-:Y:S01]  /*0fc0*/  IADD3 RZ, P0, R11, R12, RZ ;  /* 0x0000000c0bff7210 */ /* 0x000fe20007f1e0ff */
[----:B------:R-:W-:-:S04]  /*0fd0*/  IMAD.MOV.U32 R14, RZ, RZ, R13 ;  /* 0x000000ffff0e7224 */ /* 0x000fc800078e000d */
[----:B------:R-:W-:-:S08]  /*0fe0*/  IMAD.WIDE.U32.X R10, R9, R25, R14, P0 ;  /* 0x00000019090a7225 */ /* 0x000fd000000e040e */
.L_x_10:
[----:B------:R-:W0:Y:S01]  /*0ff0*/  LDC.64 R30, c[0x0][0x640] ;  /* 0x00019000ff1e7b82 */ /* 0x000e220000000a00 */
[-CC-:B------:R-:W-:Y:S01]  /*1000*/  SHF.R.U64 R67, R10, R20.reuse, R11.reuse ;  /* 0x000000140a437219 */ /* 0x180fe2000000120b */
[----:B------:R-:W-:Y:S01]  /*1010*/  IMAD R25, R7, R21, R4 ;  /* 0x0000001507197224 */ /* 0x000fe200078e0204 */
[----:B------:R-:W-:Y:S01]  /*1020*/  SHF.R.U32.HI R3, RZ, R20, R11 ;  /* 0x00000014ff037219 */ /* 0x000fe2000001160b */
[----:B------:R-:W-:Y:S01]  /*1030*/  IMAD.MOV.U32 R21, RZ, RZ, 0x1 ;  /* 0x00000001ff157424 */ /* 0x000fe200078e00ff */
[----:B------:R-:W-:-:S03]  /*1040*/  IADD3 R5, P0, RZ, -R67, RZ ;  /* 0x80000043ff057210 */ /* 0x000fc60007f1e0ff */
[----:B------:R-:W1:Y:S02]  /*1050*/  LDC R24, c[0x0][0x618] ;  /* 0x00018600ff187b82 */ /* 0x000e640000000800 */
[----:B------:R-:W-:Y:S02]  /*1060*/  IMAD.X R3, RZ, RZ, ~R3, P0 ;  /* 0x000000ffff037224 */ /* 0x000fe400000e0e03 */
[----:B------:R-:W-:-:S04]  /*1070*/  IMAD.WIDE.U32 R10, R5, R26, R16 ;  /* 0x0000001a050a7225 */ /* 0x000fc800078e0010 */
[----:B------:R-:W2:Y:S01]  /*1080*/  LDC R20, c[0x0][0x608] ;  /* 0x00018200ff147b82 */ /* 0x000ea20000000800 */
[----:B------:R-:W-:Y:S02]  /*1090*/  IMAD R12, R3, R26, RZ ;  /* 0x0000001a030c7224 */ /* 0x000fe400078e02ff */
[----:B------:R-:W-:Y:S02]  /*10a0*/  IMAD.MOV.U32 R3, RZ, RZ, -0x1 ;  /* 0xffffffffff037424 */ /* 0x000fe400078e00ff */
[----:B------:R-:W-:-:S03]  /*10b0*/  IMAD R5, R5, R27, R12 ;  /* 0x0000001b05057224 */ /* 0x000fc600078e020c */
[----:B------:R-:W3:Y:S01]  /*10c0*/  LDC R28, c[0x0][0x658] ;  /* 0x00019600ff1c7b82 */ /* 0x000ee20000000800 */
[----:B------:R-:W-:Y:S01]  /*10d0*/  IMAD.IADD R5, R11, 0x1, R5 ;  /* 0x000000010b057824 */ /* 0x000fe200078e0205 */
[----:B0-----:R-:W-:-:S04]  /*10e0*/  ISETP.NE.U32.AND P0, PT, R30, RZ, PT ;  /* 0x000000ff1e00720c */ /* 0x001fc80003f05070 */
[----:B------:R-:W-:Y:S02]  /*10f0*/  ISETP.NE.AND.EX P0, PT, R31, RZ, PT, P0 ;  /* 0x000000ff1f00720c */ /* 0x000fe40003f05300 */
[----:B------:R-:W0:Y:S01]  /*1100*/  LDC R26, c[0x0][0x600] ;  /* 0x00018000ff1a7b82 */ /* 0x000e220000000800 */
[-CC-:B-1----:R-:W-:Y:S02]  /*1110*/  SHF.R.U64 R14, R10, R24.reuse, R5.reuse ;  /* 0x000000180a0e7219 */ /* 0x182fe40000001205 */
[----:B------:R-:W-:-:S05]  /*1120*/  SHF.R.U32.HI R5, RZ, R24, R5 ;  /* 0x00000018ff057219 */ /* 0x000fca0000011605 */
[----:B------:R-:W1:Y:S01]  /*1130*/  LDC R15, c[0x0][0x648] ;  /* 0x00019200ff0f7b82 */ /* 0x000e620000000800 */
[-CC-:B--2---:R-:W-:Y:S02]  /*1140*/  SHF.R.U64 R24, R14, R20.reuse, R5.reuse ;  /* 0x000000140e187219 */ /* 0x184fe40000001205 */
[----:B------:R-:W-:-:S05]  /*1150*/  SHF.R.U32.HI R5, RZ, R20, R5 ;  /* 0x00000014ff057219 */ /* 0x000fca0000011605 */
[----:B------:R-:W2:Y:S01]  /*1160*/  LDC R32, c[0x0][0x638] ;  /* 0x00018e00ff207b82 */ /* 0x000ea20000000800 */
[-CC-:B---3--:R-:W-:Y:S02]  /*1170*/  SHF.R.U64 R20, R24, R28.reuse, R5.reuse ;  /* 0x0000001c18147219 */ /* 0x188fe40000001205 */
[-C--:B------:R-:W-:Y:S02]  /*1180*/  SHF.L.U32 R3, R3, R28.reuse, RZ ;  /* 0x0000001c03037219 */ /* 0x080fe400000006ff */
[----:B------:R-:W-:Y:S01]  /*1190*/  SHF.R.U32.HI R5, RZ, R28, R5 ;  /* 0x0000001cff057219 */ /* 0x000fe20000011605 */
[----:B------:R-:W-:Y:S01]  /*11a0*/  IMAD.MOV.U32 R4, RZ, RZ, R20 ;  /* 0x000000ffff047224 */ /* 0x000fe200078e0014 */
[----:B------:R-:W-:Y:S01]  /*11b0*/  LOP3.LUT R7, RZ, R3, RZ, 0x33, !PT ;  /* 0x00000003ff077212 */ /* 0x000fe200078e33ff */
[----:B------:R-:W3:Y:S01]  /*11c0*/  LDC R23, c[0x0][0x610] ;  /* 0x00018400ff177b82 */ /* 0x000ee20000000800 */
[----:B------:R-:W-:Y:S05]  /*11d0*/  @!P0 BRA `(.L_x_11) ;  /* 0x0000000000288947 */ /* 0x000fea0003800000 */
[----:B------:R-:W4:Y:S02]  /*11e0*/  LDC R3, c[0x0][0x64c] ;  /* 0x00019300ff037b82 */ /* 0x000f240000000800 */
[----:B----4-:R-:W-:-:S05]  /*11f0*/  IADD3 R3, P0, R20, R3, RZ ;  /* 0x0000000314037210 */ /* 0x010fca0007f1e0ff */
        /* <DEDUP_REMOVED lines=8> */
.L_x_11:
[----:B-1----:R-:W-:Y:S02]  /*1280*/  SHF.R.U64 R5, R4, R15, R5 ;  /* 0x0000000f04057219 */ /* 0x002fe40000001205 */
[----:B------:R-:W-:Y:S01]  /*1290*/  LOP3.LUT R4, R24, R7, RZ, 0xc0, !PT ;  /* 0x0000000718047212 */ /* 0x000fe200078ec0ff */
[----:B0-----:R-:W-:Y:S01]  /*12a0*/  VIADD R7, R26, 0xffffffff ;  /* 0xffffffff1a077836 */ /* 0x001fe20000000000 */
[----:B------:R-:W-:Y:S01]  /*12b0*/  SHF.L.U32 R3, R21, R28, RZ ;  /* 0x0000001c15037219 */ /* 0x000fe200000006ff */
[----:B------:R-:W-:Y:S01]  /*12c0*/  IMAD.MOV R9, RZ, RZ, -R5 ;  /* 0x000000ffff097224 */ /* 0x000fe200078e0a05 */
[----:B------:R-:W-:Y:S02]  /*12d0*/  SEL R6, R6, R25, !P1 ;  /* 0x0000001906067207 */ /* 0x000fe40004800000 */
[----:B------:R-:W-:Y:S01]  /*12e0*/  LOP3.LUT R7, R14, R7, RZ, 0xc0, !PT ;  /* 0x000000070e077212 */ /* 0x000fe200078ec0ff */
[----:B------:R-:W-:Y:S02]  /*12f0*/  IMAD R5, R3, R5, R4 ;  /* 0x0000000503057224 */ /* 0x000fe400078e0204 */
[----:B--2---:R-:W-:-:S02]  /*1300*/  IMAD R3, R9, R32, R20 ;  /* 0x0000002009037224 */ /* 0x004fc400078e0214 */
[----:B---3--:R-:W-:Y:S02]  /*1310*/  IMAD R6, R5, R23, R6 ;  /* 0x0000001705067224 */ /* 0x008fe400078e0206 */
[----:B------:R-:W-:Y:S02]  /*1320*/  IMAD R69, R3, R26, R7 ;  /* 0x0000001a03457224 */ /* 0x000fe400078e0207 */
[----:B------:R-:W-:-:S03]  /*1330*/  IMAD.MOV.U32 R4, RZ, RZ, 0x1 ;  /* 0x00000001ff047424 */ /* 0x000fc600078e00ff */
[----:B------:R-:W-:Y:S02]  /*1340*/  SEL R68, R69, R6, !P1 ;  /* 0x0000000645447207 */ /* 0x000fe40004800000 */
[----:B------:R-:W-:Y:S02]  /*1350*/  PRMT R3, R4, 0x7610, R3 ;  /* 0x0000761004037816 */ /* 0x000fe40000000003 */
[----:B------:R-:W-:-:S07]  /*1360*/  SEL R69, R6, R69, !P1 ;  /* 0x0000004506457207 */ /* 0x000fce0004800000 */
.L_x_9:
[----:B------:R-:W-:-:S08]  /*1370*/  NOP ;  /* 0x0000000000007918 */ /* 0x000fd00000000000 */
[----:B------:R-:W0:Y:S02]  /*1380*/  USETMAXREG.TRY_ALLOC.CTAPOOL UP0, 0xe8 ;  /* 0x000000e8000079c8 */ /* 0x000e240008000600 */
[----:B0-----:R-:W-:-:S13]  /*1390*/  PLOP3.LUT P0, PT, PT, PT, UP0, 0x80, 0x0 ;  /* 0x000000000000781c */ /* 0x001fda0003f0f008 */
[----:B------:R-:W-:Y:S05]  /*13a0*/  @!P0 BRA `(.L_x_9) ;  /* 0xfffffffc00f08947 */ /* 0x000fea000383ffff */
[----:B------:R-:W-:Y:S01]  /*13b0*/  ULDC.64 UR4, c[0x0][0x598] ;  /* 0x0001660000047ab9 */ /* 0x000fe20000000a00 */
[----:B------:R-:W-:Y:S01]  /*13c0*/  ULDC.64 UR38, c[0x0][0x208] ;  /* 0x0000820000267ab9 */ /* 0x000fe20000000a00 */
[----:B------:R-:W-:-:S04]  /*13d0*/  ISETP.NE.U32.AND P0, PT, RZ, UR4, PT ;  /* 0x00000004ff007c0c */ /* 0x000fc8000bf05070 */
[----:B------:R-:W-:-:S13]  /*13e0*/  ISETP.NE.AND.EX P0, PT, RZ, UR5, PT, P0 ;  /* 0x00000005ff007c0c */ /* 0x000fda000bf05300 */
[----:B------:R-:W-:Y:S05]  /*13f0*/  @!P0 BRA `(.L_x_12) ;  /* 0x00000000001c8947 */ /* 0x000fea0003800000 */
[----:B------:R-:W0:Y:S02]  /*1400*/  LDC.64 R4, c[0x0][0x598] ;  /* 0x00016600ff047b82 */ /* 0x000e240000000a00 */
[----:B0-----:R-:W2:Y:S02]  /*1410*/  LDG.E.64 R4, desc[UR38][R4.64] ;  /* 0x0000002604047981 */ /* 0x001ea4000c1e1b00 */
[----:B--2---:R-:W-:-:S04]  /*1420*/  ISETP.NE.U32.AND P0, PT, R4, RZ, PT ;  /* 0x000000ff0400720c */ /* 0x004fc80003f05070 */
[----:B------:R-:W-:-:S13]  /*1430*/  ISETP.NE.AND.EX P0, PT, R5, RZ, PT, P0 ;  /* 0x000000ff0500720c */ /* 0x000fda0003f05300 */
[----:B------:R-:W-:Y:S05]  /*1440*/  @!P0 BRA `(.L_x_12) ;  /* 0x0000000000088947 */ /* 0x000fea0003800000 */
[----:B------:R0:W5:Y:S01]  /*1450*/  LD.E R23, desc[UR38][R4.64] ;  /* 0x0000002604177980 */ /* 0x000162000c101900 */
[----:B------:R-:W-:Y:S05]  /*1460*/  BRA `(.L_x_13) ;  /* 0x0000000000247947 */ /* 0x000fea0003800000 */
.L_x_12:
[----:B------:R-:W-:Y:S02]  /*1470*/  ULDC.64 UR4, c[0x0][0x588] ;  /* 0x0001620000047ab9 */ /* 0x000fe40000000a00 */
[----:B------:R-:W-:-:S04]  /*1480*/  ISETP.NE.U32.AND P0, PT, RZ, UR4, PT ;  /* 0x00000004ff007c0c */ /* 0x000fc8000bf05070 */
[----:B------:R-:W-:-:S13]  /*1490*/  ISETP.NE.AND.EX P0, PT, RZ, UR5, PT, P0 ;  /* 0x00000005ff007c0c */ /* 0x000fda000bf05300 */
[----:B------:R-:W-:Y:S05]  /*14a0*/  @!P0 BRA `(.L_x_14) ;  /* 0x00000000000c8947 */ /* 0x000fea0003800000 */
[----:B------:R-:W0:Y:S02]  /*14b0*/  LDC.64 R4, c[0x0][0x588] ;  /* 0x00016200ff047b82 */ /* 0x000e240000000a00 */
[----:B0-----:R1:W5:Y:S01]  /*14c0*/  LDG.E R23, desc[UR38][R4.64] ;  /* 0x0000002604177981 */ /* 0x001362000c1e1900 */
[----:B------:R-:W-:Y:S05]  /*14d0*/  BRA `(.L_x_13) ;  /* 0x0000000000087947 */ /* 0x000fea0003800000 */
.L_x_14:
[----:B------:R-:W-:Y:S02]  /*14e0*/  ULDC UR4, c[0x0][0x580] ;  /* 0x0001600000047ab9 */ /* 0x000fe40000000800 */
[----:B------:R-:W-:-:S07]  /*14f0*/  IMAD.U32 R23, RZ, RZ, UR4 ;  /* 0x00000004ff177e24 */ /* 0x000fce000f8e00ff */
.L_x_13:
[----:B------:R-:W-:Y:S02]  /*1500*/  ULDC.64 UR4, c[0x0][0x5a0] ;  /* 0x0001680000047ab9 */ /* 0x000fe40000000a00 */
[----:B------:R-:W-:-:S04]  /*1510*/  ISETP.NE.U32.AND P0, PT, RZ, UR4, PT ;  /* 0x00000004ff007c0c */ /* 0x000fc8000bf05070 */
[----:B------:R-:W-:-:S13]  /*1520*/  ISETP.NE.AND.EX P0, PT, RZ, UR5, PT, P0 ;  /* 0x00000005ff007c0c */ /* 0x000fda000bf05300 */
[----:B------:R-:W-:Y:S05]  /*1530*/  @!P0 BRA `(.L_x_15) ;  /* 0x00000000001c8947 */ /* 0x000fea0003800000 */
[----:B01----:R-:W0:Y:S02]  /*1540*/  LDC.64 R4, c[0x0][0x5a0] ;  /* 0x00016800ff047b82 */ /* 0x003e240000000a00 */
[----:B0-----:R-:W2:Y:S02]  /*1550*/  LDG.E.64 R4, desc[UR38][R4.64] ;  /* 0x0000002604047981 */ /* 0x001ea4000c1e1b00 */
[----:B--2---:R-:W-:-:S04]  /*1560*/  ISETP.NE.U32.AND P0, PT, R4, RZ, PT ;  /* 0x000000ff0400720c */ /* 0x004fc80003f05070 */
[----:B------:R-:W-:-:S13]  /*1570*/  ISETP.NE.AND.EX P0, PT, R5, RZ, PT, P0 ;  /* 0x000000ff0500720c */ /* 0x000fda0003f05300 */
[----:B------:R-:W-:Y:S05]  /*1580*/  @!P0 BRA `(.L_x_15) ;  /* 0x0000000000088947 */ /* 0x000fea0003800000 */
[----:B------:R0:W5:Y:S01]  /*1590*/  LD.E R58, desc[UR38][R4.64] ;  /* 0x00000026043a7980 */ /* 0x000162000c101900 */
[----:B------:R-:W-:Y:S05]  /*15a0*/  BRA `(.L_x_16) ;  /* 0x0000000000247947 */ /* 0x000fea0003800000 */
.L_x_15:
[----:B------:R-:W-:Y:S02]  /*15b0*/  ULDC.64 UR4, c[0x0][0x590] ;  /* 0x0001640000047ab9 */ /* 0x000fe40000000a00 */
[----:B------:R-:W-:-:S04]  /*15c0*/  ISETP.NE.U32.AND P0, PT, RZ, UR4, PT ;  /* 0x00000004ff007c0c */ /* 0x000fc8000bf05070 */
[----:B------:R-:W-:-:S13]  /*15d0*/  ISETP.NE.AND.EX P0, PT, RZ, UR5, PT, P0 ;  /* 0x00000005ff007c0c */ /* 0x000fda000bf05300 */
[----:B------:R-:W-:Y:S05]  /*15e0*/  @!P0 BRA `(.L_x_17) ;  /* 0x00000000000c8947 */ /* 0x000fea0003800000 */
[----:B------:R-:W2:Y:S02]  /*15f0*/  LDC.64 R58, c[0x0][0x590] ;  /* 0x00016400ff3a7b82 */ /* 0x000ea40000000a00 */
[----:B--2---:R2:W5:Y:S01]  /*1600*/  LDG.E R58, desc[UR38][R58.64] ;  /* 0x000000263a3a7981 */ /* 0x004562000c1e1900 */
[----:B------:R-:W-:Y:S05]  /*1610*/  BRA `(.L_x_16) ;  /* 0x0000000000087947 */ /* 0x000fea0003800000 */
.L_x_17:
[----:B------:R-:W-:Y:S02]  /*1620*/  ULDC UR4, c[0x0][0x584] ;  /* 0x0001610000047ab9 */ /* 0x000fe40000000800 */
[----:B------:R-:W-:-:S07]  /*1630*/  IMAD.U32 R58, RZ, RZ, UR4 ;  /* 0x00000004ff3a7e24 */ /* 0x000fce000f8e00ff */
.L_x_16:
[----:B------:R-:W-:-:S13]  /*1640*/  LOP3.LUT P0, RZ, R3, 0xff, RZ, 0xc0, !PT ;  /* 0x000000ff03ff7812 */ /* 0x000fda000780c0ff */
[----:B------:R-:W-:Y:S05]  /*1650*/  @!P0 EXIT ;  /* 0x000000000000894d */ /* 0x000fea0003800000 */
[----:B------:R-:W3:Y:S01]  /*1660*/  LDC R60, c[0x0][0x658] ;  /* 0x00019600ff3c7b82 */ /* 0x000ee20000000800 */
[----:B------:R-:W-:Y:S01]  /*1670*/  LOP3.LUT R8, R8, 0x1, RZ, 0xc0, !PT ;  /* 0x0000000108087812 */ /* 0x000fe200078ec0ff */
[----:B------:R-:W-:Y:S01]  /*1680*/  ULDC.64 UR6, c[0x0][0x288] ;  /* 0x0000a20000067ab9 */ /* 0x000fe20000000a00 */
[----:B------:R-:W-:Y:S01]  /*1690*/  SHF.R.U32.HI R3, RZ, 0x1, R0 ;  /* 0x00000001ff037819 */ /* 0x000fe20000011600 */
[----:B------:R-:W-:Y:S01]  /*16a0*/  UIADD3 UR4, UR7, 0x1f, URZ ;  /* 0x0000001f07047890 */ /* 0x000fe2000fffe03f */
[----:B------:R-:W-:Y:S01]  /*16b0*/  SHF.R.U32.HI R0, RZ, 0x2, R61 ;  /* 0x00000002ff007819 */ /* 0x000fe2000001163d */
[----:B01----:R-:W-:Y:S01]  /*16c0*/  IMAD.SHL.U32 R5, R8, 0x40, RZ ;  /* 0x0000004008057824 */ /* 0x003fe200078e00ff */
[----:B------:R-:W-:Y:S01]  /*16d0*/  LOP3.LUT R3, R3, 0x30, RZ, 0xc0, !PT ;  /* 0x0000003003037812 */ /* 0x000fe200078ec0ff */
[----:B------:R-:W0:Y:S01]  /*16e0*/  LDC R63, c[0x0][0x600] ;  /* 0x00018000ff3f7b82 */ /* 0x000e220000000800 */
[----:B------:R-:W-:Y:S01]  /*16f0*/  LOP3.LUT R0, R0, 0x7, RZ, 0xc0, !PT ;  /* 0x0000000700007812 */ /* 0x000fe200078ec0ff */
[----:B------:R-:W-:Y:S01]  /*1700*/  USHF.R.S32.HI UR5, URZ, 0x1f, UR4 ;  /* 0x0000001f3f057899 */ /* 0x000fe20008011404 */
[----:B--2---:R-:W-:Y:S01]  /*1710*/  LOP3.LUT R59, R61, 0x3, RZ, 0xc0, !PT ;  /* 0x000000033d3b7812 */ /* 0x004fe200078ec0ff */
[----:B------:R-:W-:Y:S01]  /*1720*/  IMAD.MOV.U32 R7, RZ, RZ, 0x1 ;  /* 0x00000001ff077424 */ /* 0x000fe200078e00ff */
[--C-:B------:R-:W-:Y:S01]  /*1730*/  LOP3.LUT R56, R5, 0x40, R0.reuse, 0xe2, !PT ;  /* 0x0000004005387812 */ /* 0x100fe200078ee200 */
[----:B------:R-:W-:Y:S01]  /*1740*/  ULEA.HI UR5, UR5, UR4, URZ, 0x5 ;  /* 0x0000000405057291 */ /* 0x000fe2000f8f283f */
[-C--:B------:R-:W-:Y:S01]  /*1750*/  IADD3 R5, RZ, -R3.reuse, -R0 ;  /* 0x80000003ff057210 */ /* 0x080fe20007ffe800 */
[----:B------:R-:W-:Y:S01]  /*1760*/  IMAD.U32 R4, RZ, RZ, UR6 ;  /* 0x00000006ff047e24 */ /* 0x000fe2000f8e00ff */
[----:B------:R-:W-:Y:S01]  /*1770*/  LOP3.LUT R56, R56, R3, RZ, 0xfc, !PT ;  /* 0x0000000338387212 */ /* 0x000fe200078efcff */
[----:B------:R-:W-:Y:S01]  /*1780*/  USHF.R.S32.HI UR43, URZ, 0x5, UR5 ;  /* 0x000000053f2b7899 */ /* 0x000fe20008011405 */
[----:B------:R-:W-:Y:S01]  /*1790*/  IMAD.MOV.U32 R3, RZ, RZ, -0x1 ;  /* 0xffffffffff037424 */ /* 0x000fe200078e00ff */
[----:B------:R-:W-:Y:S01]  /*17a0*/  LOP3.LUT R62, R61, 0x80, RZ, 0xc0, !PT ;  /* 0x000000803d3e7812 */ /* 0x000fe200078ec0ff */
[----:B------:R-:W-:Y:S01]  /*17b0*/  IMAD R5, R8, -0x40, R5 ;  /* 0xffffffc008057824 */ /* 0x000fe200078e0205 */
[----:B------:R-:W-:Y:S01]  /*17c0*/  UISETP.LT.AND UP0, UPT, UR43, 0x1, UPT ;  /* 0x000000012b00788c */ /* 0x000fe2000bf01270 */
[----:B------:R-:W-:Y:S01]  /*17d0*/  IMAD R59, R59, -0x2, R4 ;  /* 0xfffffffe3b3b7824 */ /* 0x000fe200078e0204 */
[-C--:B---3--:R-:W-:Y:S01]  /*17e0*/  SHF.L.U32 R3, R3, R60.reuse, RZ ;  /* 0x0000003c03037219 */ /* 0x088fe200000006ff */
[----:B------:R-:W-:Y:S01]  /*17f0*/  ULDC UR4, c[0x0][0x284] ;  /* 0x0000a10000047ab9 */ /* 0x000fe20000000800 */
[----:B------:R-:W-:Y:S01]  /*1800*/  USEL UR44, UR43, 0x1, UP0 ;  /* 0x000000012b2c7887 */ /* 0x000fe20008000000 */
[----:B------:R-:W-:Y:S01]  /*1810*/  SHF.L.U32 R60, R7, R60, RZ ;  /* 0x0000003c073c7219 */ /* 0x000fe200000006ff */
[----:B------:R-:W-:Y:S01]  /*1820*/  IMAD.SHL.U32 R61, R61, 0x2, RZ ;  /* 0x000000023d3d7824 */ /* 0x000fe200078e00ff */
[----:B------:R-:W-:Y:S01]  /*1830*/  SHF.R.U32.HI R62, RZ, 0x7, R62 ;  /* 0x00000007ff3e7819 */ /* 0x000fe2000001163e */
[----:B------:R-:W-:Y:S01]  /*1840*/  VIADD R65, R5, UR4 ;  /* 0x0000000405417c36 */ /* 0x000fe20008000000 */
[----:B------:R-:W-:Y:S01]  /*1850*/  LOP3.LUT R64, RZ, R3, RZ, 0x33, !PT ;  /* 0x00000003ff407212 */ /* 0x000fe200078e33ff */
[----:B0-----:R-:W-:Y:S01]  /*1860*/  VIADD R63, R63, 0xffffffff ;  /* 0xffffffff3f3f7836 */ /* 0x001fe20000000000 */
[----:B------:R-:W-:Y:S01]  /*1870*/  UIADD3 UR44, UR43, -UR44, URZ ;  /* 0x8000002c2b2c7290 */ /* 0x000fe2000fffe03f */
[----:B------:R-:W-:Y:S01]  /*1880*/  IMAD.MOV.U32 R57, RZ, RZ, RZ ;  /* 0x000000ffff397224 */ /* 0x000fe200078e00ff */
[----:B------:R-:W-:Y:S01]  /*1890*/  UMOV UR40, URZ ;  /* 0x0000003f00287c82 */ /* 0x000fe20008000000 */
[----:B------:R-:W-:-:S09]  /*18a0*/  UMOV UR41, URZ ;  /* 0x0000003f00297c82 */ /* 0x000fd20008000000 */
.L_x_105:
[----:B0-----:R-:W0:Y:S01]  /*18b0*/  SHFL.IDX PT, R0, R62, RZ, 0x1f ;  /* 0x00001fff3e007589 */ /* 0x001e2200000e0000 */
[----:B------:R-:W1:Y:S01]  /*18c0*/  S2UR UR7, SR_CgaCtaId ;  /* 0x00000000000779c3 */ /* 0x000e620000008800 */
[----:B------:R-:W-:Y:S01]  /*18d0*/  UMOV UR6, 0x400 ;  /* 0x0000040000067882 */ /* 0x000fe20000000000 */
[----:B0-----:R-:W-:Y:S01]  /*18e0*/  R2UR UR4, R0 ;  /* 0x00000000000472ca */ /* 0x001fe200000e0000 */
[----:B-1----:R-:W-:-:S12]  /*18f0*/  ULEA UR6, UR7, UR6, 0x18 ;  /* 0x0000000607067291 */ /* 0x002fd8000f8ec03f */
[----:B------:R-:W-:-:S04]  /*1900*/  ULEA.HI UR5, UR4, UR4, URZ, 0x1 ;  /* 0x0000000404057291 */ /* 0x000fc8000f8f083f */
[----:B------:R-:W-:-:S04]  /*1910*/  ULOP3.LUT UR5, UR5, 0x1ffffe, URZ, 0xc0, !UPT ;  /* 0x001ffffe05057892 */ /* 0x000fc8000f8ec03f */
[----:B------:R-:W-:-:S03]  /*1920*/  UIADD3 UR5, UR4, -UR5, URZ ;  /* 0x8000000504057290 */ /* 0x000fc6000fffe03f */
[----:B------:R-:W-:Y:S01]  /*1930*/  ULDC UR4, c[0x0][0x28c] ;  /* 0x0000a30000047ab9 */ /* 0x000fe20000000800 */
[----:B------:R-:W-:Y:S01]  /*1940*/  ULEA UR5, UR5, UR6, 0xb ;  /* 0x0000000605057291 */ /* 0x000fe2000f8e583f */
[----:B------:R-:W-:-:S03]  /*1950*/  ISETP.LT.AND P0, PT, RZ, UR4, PT ;  /* 0x00000004ff007c0c */ /* 0x000fc6000bf01270 */
[----:B------:R-:W-:-:S04]  /*1960*/  UIADD3 UR5, UR5, 0x300, URZ ;  /* 0x0000030005057890 */ /* 0x000fc8000fffe03f */
[----:B------:R-:W-:-:S04]  /*1970*/  USHF.R.U32.HI UR5, URZ, 0x4, UR5 ;  /* 0x000000043f057899 */ /* 0x000fc80008011605 */
[----:B------:R-:W-:-:S04]  /*1980*/  ULOP3.LUT UR5, UR5, 0x3fff, URZ, 0xc0, !UPT ;  /* 0x00003fff05057892 */ /* 0x000fc8000f8ec03f */
[----:B------:R-:W-:Y:S01]  /*1990*/  ULOP3.LUT UR45, UR5, 0x10000, URZ, 0xfc, !UPT ;  /* 0x00010000052d7892 */ /* 0x000fe2000f8efc3f */
[----:B---34-:R-:W-:Y:S11]  /*19a0*/  @P0 BRA `(.L_x_18) ;  /* 0x0000000000400947 */ /* 0x018ff60003800000 */
[----:B------:R-:W-:Y:S01]  /*19b0*/  MOV R0, 0x0 ;  /* 0x0000000000007802 */ /* 0x000fe20000000f00 */
[----:B------:R-:W-:Y:S01]  /*19c0*/  ULDC.64 UR4, c[0x4][0x68] ;  /* 0x01001a0000047ab9 */ /* 0x000fe20000000a00 */
[----:B------:R-:W-:Y:S01]  /*19d0*/  ULDC.64 UR6, c[0x4][0x8] ;  /* 0x0100020000067ab9 */ /* 0x000fe20000000a00 */
[----:B------:R-:W-:Y:S01]  /*19e0*/  IMAD.U32 R4, RZ, RZ, UR4 ;  /* 0x00000004ff047e24 */ /* 0x000fe2000f8e00ff */
[----:B------:R0:W1:Y:S01]  /*19f0*/  LDC.64 R14, c[0x4][R0] ;  /* 0x01000000000e7b82 */ /* 0x0000620000000a00 */
[----:B------:R-:W-:Y:S01]  /*1a00*/  IMAD.U32 R5, RZ, RZ, UR5 ;  /* 0x00000005ff057e24 */ /* 0x000fe2000f8e00ff */
[----:B------:R-:W-:Y:S01]  /*1a10*/  ULDC.64 UR4, c[0x4][0x70] ;  /* 0x01001c0000047ab9 */ /* 0x000fe20000000a00 */
[----:B------:R-:W-:Y:S02]  /*1a20*/  IMAD.U32 R10, RZ, RZ, UR6 ;  /* 0x00000006ff0a7e24 */ /* 0x000fe4000f8e00ff */
[----:B------:R-:W-:Y:S02]  /*1a30*/  IMAD.U32 R6, RZ, RZ, UR4 ;  /* 0x00000004ff067e24 */ /* 0x000fe4000f8e00ff */
[----:B------:R-:W-:-:S02]  /*1a40*/  IMAD.U32 R7, RZ, RZ, UR5 ;  /* 0x00000005ff077e24 */ /* 0x000fc4000f8e00ff */
[----:B------:R-:W-:Y:S02]  /*1a50*/  IMAD.U32 R11, RZ, RZ, UR7 ;  /* 0x00000007ff0b7e24 */ /* 0x000fe4000f8e00ff */
[----:B------:R-:W-:Y:S02]  /*1a60*/  IMAD.MOV.U32 R8, RZ, RZ, 0x1e1 ;  /* 0x000001e1ff087424 */ /* 0x000fe400078e00ff */
[----:B------:R-:W-:Y:S02]  /*1a70*/  IMAD.MOV.U32 R12, RZ, RZ, 0x1 ;  /* 0x00000001ff0c7424 */ /* 0x000fe400078e00ff */
[----:B0-----:R-:W-:-:S07]  /*1a80*/  IMAD.MOV.U32 R13, RZ, RZ, RZ ;  /* 0x000000ffff0d7224 */ /* 0x001fce00078e00ff */
[----:B------:R-:W-:-:S07]  /*1a90*/  LEPC R20, `(.L_x_18) ;  /* 0x000000001014794e */ /* 0x000fce0000000000 */
[----:B-1---5:R-:W-:Y:S05]  /*1aa0*/  CALL.ABS.NOINC R14 ;  /* 0x000000000e007343 */ /* 0x022fea0003c00000 */
.L_x_18:
[----:B------:R-:W-:-:S04]  /*1ab0*/  LOP3.LUT R0, R18, 0x1, RZ, 0xfc, !PT ;  /* 0x0000000112007812 */ /* 0x000fc800078efcff */
[----:B------:R-:W-:-:S13]  /*1ac0*/  ISETP.NE.AND P0, PT, R0, 0x3, PT ;  /* 0x000000030000780c */ /* 0x000fda0003f05270 */
[----:B------:R-:W-:Y:S05]  /*1ad0*/  @!P0 BRA `(.L_x_19) ;  /* 0x0000000000048947 */ /* 0x000fea0003800000 */
[----:B------:R-:W-:Y:S01]  /*1ae0*/  BPT.TRAP 0x1 ;  /* 0x000000040000795c */ /* 0x000fe20000300000 */
.L_x_19:
[----:B------:R-:W0:Y:S01]  /*1af0*/  S2UR UR5, SR_CgaCtaId ;  /* 0x00000000000579c3 */ /* 0x000e220000008800 */
[----:B------:R-:W-:Y:S01]  /*1b00*/  UMOV UR4, 0x400 ;  /* 0x0000040000047882 */ /* 0x000fe20000000000 */
[----:B------:R-:W-:Y:S02]  /*1b10*/  IMAD.U32 R0, RZ, RZ, UR40 ;  /* 0x00000028ff007e24 */ /* 0x000fe4000f8e00ff */
[----:B------:R-:W-:-:S03]  /*1b20*/  IMAD.U32 R3, RZ, RZ, UR41 ;  /* 0x00000029ff037e24 */ /* 0x000fc6000f8e00ff */
[----:B------:R-:W-:Y:S01]  /*1b30*/  SHF.L.U32 R0, R0, 0x1f, RZ ;  /* 0x0000001f00007819 */ /* 0x000fe200000006ff */
[----:B0-----:R-:W-:-:S06]  /*1b40*/  ULEA UR4, UR5, UR4, 0x18 ;  /* 0x0000000405047291 */ /* 0x001fcc000f8ec03f */
[----:B------:R-:W-:-:S04]  /*1b50*/  IMAD.U32 R6, RZ, RZ, UR4 ;  /* 0x00000004ff067e24 */ /* 0x000fc8000f8e00ff */
[----:B------:R-:W-:-:S04]  /*1b60*/  IMAD R3, R3, 0x8, R6 ;  /* 0x0000000803037824 */ /* 0x000fc800078e0206 */
[----:B------:R0:W1:Y:S01]  /*1b70*/  SYNCS.PHASECHK.TRANS64.TRYWAIT P1, [R3+URZ], R0 ;  /* 0x00000000030075a7 */ /* 0x000062000802017f */
[----:B------:R-:W-:Y:S05]  /*1b80*/  @!P0 BRA `(.L_x_20) ;  /* 0x0000000000048947 */ /* 0x000fea0003800000 */
[----:B------:R-:W-:Y:S01]  /*1b90*/  BPT.TRAP 0x1 ;  /* 0x000000040000795c */ /* 0x000fe20000300000 */
.L_x_20:
[----:B------:R-:W-:-:S05]  /*1ba0*/  IMAD.U32 R4, RZ, RZ, UR44 ;  /* 0x0000002cff047e24 */ /* 0x000fca000f8e00ff */
[----:B------:R-:W-:Y:S01]  /*1bb0*/  ISETP.GE.AND P2, PT, R4, 0x1, PT ;  /* 0x000000010400780c */ /* 0x000fe20003f46270 */
[----:B-1----:R-:W-:-:S12]  /*1bc0*/  @P1 BRA `(.L_x_21) ;  /* 0x0000000000081947 */ /* 0x002fd80003800000 */
[----:B------:R-:W1:Y:S02]  /*1bd0*/  SYNCS.PHASECHK.TRANS64.TRYWAIT P1, [R3+URZ], R0 ;  /* 0x00000000030075a7 */ /* 0x000e64000802017f */
[----:B-1----:R-:W-:Y:S05]  /*1be0*/  @!P1 BRA `(.L_x_22) ;  /* 0x0000005000c09947 */ /* 0x002fea0003800000 */
.L_x_21:
[----:B------:R-:W-:Y:S05]  /*1bf0*/  WARPSYNC.ALL ;  /* 0x0000000000007948 */ /* 0x000fea0003800000 */
[----:B------:R-:W-:Y:S01]  /*1c00*/  R2UR UR4, R6 ;  /* 0x00000000060472ca */ /* 0x000fe200000e0000 */
[----:B------:R-:W-:Y:S01]  /*1c10*/  WARPGROUP.ARRIVE ;  /* 0x00000000000079c5 */ /* 0x000fe20000000000 */
[----:B------:R-:W-:Y:S01]  /*1c20*/  UMOV UR5, 0xc0000010 ;  /* 0xc000001000057882 */ /* 0x000fe20000000000 */
[----:B------:R-:W-:-:S10]  /*1c30*/  UMOV UR7, 0xc0000010 ;  /* 0xc000001000077882 */ /* 0x000fd40000000000 */
[----:B------:R-:W-:-:S04]  /*1c40*/  UIADD3 UR4, UR4, 0x25300, URZ ;  /* 0x0002530004047890 */ /* 0x000fc8000fffe03f */
[----:B------:R-:W-:-:S04]  /*1c50*/  USHF.R.U32.HI UR4, URZ, 0x4, UR4 ;  /* 0x000000043f047899 */ /* 0x000fc80008011604 */
[----:B------:R-:W-:-:S04]  /*1c60*/  ULOP3.LUT UR4, UR4, 0x3fff, URZ, 0xc0, !UPT ;  /* 0x00003fff04047892 */ /* 0x000fc8000f8ec03f */
[----:B------:R-:W-:Y:S02]  /*1c70*/  ULOP3.LUT UR9, UR4, 0x10000, URZ, 0xfc, !UPT ;  /* 0x0001000004097892 */ /* 0x000fe4000f8efc3f */
[----:B------:R-:W-:Y:S02]  /*1c80*/  ULEA UR4, UR41, UR45, 0x8 ;  /* 0x0000002d29047291 */ /* 0x000fe4000f8e403f */
[----:B------:R-:W-:-:S09]  /*1c90*/  ULEA UR6, UR41, UR9, 0x7 ;  /* 0x0000000929067291 */ /* 0x000fd2000f8e383f */
[----:B------:R-:W-:Y:S03]  /*1ca0*/  IGMMA.64x64x32.S8.S8 R24, gdesc[UR4], RZ, !UPT, gsb0 ;  /* 0x01e00000041879f1 */ /* 0x000fe6000c0410ff */
[----:B------:R-:W-:Y:S02]  /*1cb0*/  WARPGROUP.DEPBAR.LE gsb0, 0x0 ;  /* 0x00008000000079c5 */ /* 0x000fe40000010000 */
[----:B------:R-:W-:Y:S05]  /*1cc0*/  @!P2 BRA `(.L_x_23) ;  /* 0x0000000000cca947 */ /* 0x000fea0003800000 */
[----:B------:R-:W-:Y:S01]  /*1cd0*/  UIADD3 UR4, UR41, 0x1, URZ ;  /* 0x0000000129047890 */ /* 0x000fe2000fffe03f */
[----:B01----:R-:W-:Y:S02]  /*1ce0*/  IMAD.U32 R0, RZ, RZ, UR44 ;  /* 0x0000002cff007e24 */ /* 0x003fe4000f8e00ff */
[----:B------:R-:W-:Y:S01]  /*1cf0*/  IMAD.U32 R3, RZ, RZ, UR41 ;  /* 0x00000029ff037e24 */ /* 0x000fe2000f8e00ff */
[----:B------:R-:W-:-:S04]  /*1d00*/  UISETP.NE.AND UP0, UPT, UR4, 0x25, UPT ;  /* 0x000000250400788c */ /* 0x000fc8000bf05270 */
[----:B------:R-:W-:Y:S02]  /*1d10*/  USEL UR5, URZ, 0x1, UP0 ;  /* 0x000000013f057887 */ /* 0x000fe40008000000 */
[----:B------:R-:W-:Y:S02]  /*1d20*/  USEL UR8, UR4, URZ, UP0 ;  /* 0x0000003f04087287 */ /* 0x000fe40008000000 */
[----:B------:R-:W-:-:S06]  /*1d30*/  ULOP3.LUT UR5, UR40, UR5, URZ, 0x3c, !UPT ;  /* 0x0000000528057292 */ /* 0x000fcc000f8e3c3f */
[----:B------:R-:W-:-:S07]  /*1d40*/  IMAD.U32 R7, RZ, RZ, UR5 ;  /* 0x00000005ff077e24 */ /* 0x000fce000f8e00ff */
.L_x_30:
[----:B------:R-:W-:Y:S05]  /*1d50*/  @!P0 BRA `(.L_x_24) ;  /* 0x0000000000048947 */ /* 0x000fea0003800000 */
[----:B------:R-:W-:Y:S01]  /*1d60*/  BPT.TRAP 0x1 ;  /* 0x000000040000795c */ /* 0x000fe20000300000 */
.L_x_24:
[----:B------:R-:W0:Y:S01]  /*1d70*/  S2UR UR5, SR_CgaCtaId ;  /* 0x00000000000579c3 */ /* 0x000e220000008800 */
[----:B------:R-:W-:Y:S01]  /*1d80*/  UMOV UR4, 0x400 ;  /* 0x0000040000047882 */ /* 0x000fe20000000000 */
[----:B------:R-:W-:Y:S01]  /*1d90*/  IMAD.U32 R5, RZ, RZ, UR8 ;  /* 0x00000008ff057e24 */ /* 0x000fe2000f8e00ff */
[----:B------:R-:W-:Y:S01]  /*1da0*/  SHF.L.U32 R4, R7, 0x1f, RZ ;  /* 0x0000001f07047819 */ /* 0x000fe200000006ff */
[----:B0-----:R-:W-:-:S06]  /*1db0*/  ULEA UR4, UR5, UR4, 0x18 ;  /* 0x0000000405047291 */ /* 0x001fcc000f8ec03f */
[----:B------:R-:W-:-:S04]  /*1dc0*/  IMAD.U32 R6, RZ, RZ, UR4 ;  /* 0x00000004ff067e24 */ /* 0x000fc8000f8e00ff */
[----:B------:R-:W-:-:S04]  /*1dd0*/  IMAD R5, R5, 0x8, R6 ;  /* 0x0000000805057824 */ /* 0x000fc800078e0206 */
[----:B------:R0:W1:Y:S01]  /*1de0*/  SYNCS.PHASECHK.TRANS64.TRYWAIT P1, [R5+URZ], R4 ;  /* 0x00000004050075a7 */ /* 0x000062000802017f */
[----:B------:R-:W-:Y:S05]  /*1df0*/  @!P0 BRA `(.L_x_25) ;  /* 0x0000000000048947 */ /* 0x000fea0003800000 */
[----:B------:R-:W-:Y:S01]  /*1e00*/  BPT.TRAP 0x1 ;  /* 0x000000040000795c */ /* 0x000fe20000300000 */
.L_x_25:
[----:B-1----:R-:W-:Y:S05]  /*1e10*/  @P1 BRA `(.L_x_26) ;  /* 0x0000000000081947 */ /* 0x002fea0003800000 */
[----:B------:R-:W1:Y:S02]  /*1e20*/  SYNCS.PHASECHK.TRANS64.TRYWAIT P1, [R5+URZ], R4 ;  /* 0x00000004050075a7 */ /* 0x000e64000802017f */
[----:B-1----:R-:W-:Y:S05]  /*1e30*/  @!P1 BRA `(.L_x_27) ;  /* 0x0000005000409947 */ /* 0x002fea0003800000 */
.L_x_26:
[----:B------:R-:W-:Y:S01]  /*1e40*/  ULEA UR4, UR8, UR45, 0x8 ;  /* 0x0000002d08047291 */ /* 0x000fe2000f8e403f */
[----:B------:R-:W-:Y:S01]  /*1e50*/  WARPGROUP.ARRIVE ;  /* 0x00000000000079c5 */ /* 0x000fe20000000000 */
[----:B------:R-:W-:Y:S01]  /*1e60*/  ULEA UR6, UR8, UR9, 0x7 ;  /* 0x0000000908067291 */ /* 0x000fe2000f8e383f */
[----:B------:R-:W-:Y:S01]  /*1e70*/  UMOV UR5, 0xc0000010 ;  /* 0xc000001000057882 */ /* 0x000fe20000000000 */
[----:B------:R-:W-:-:S07]  /*1e80*/  UMOV UR7, 0xc0000010 ;  /* 0xc000001000077882 */ /* 0x000fce0000000000 */
[----:B------:R-:W-:Y:S03]  /*1e90*/  IGMMA.64x64x32.S8.S8 R24, gdesc[UR4], R24, gsb0 ;  /* 0x01e00000041879f1 */ /* 0x000fe60008041018 */
[----:B------:R-:W-:Y:S02]  /*1ea0*/  WARPGROUP.DEPBAR.LE gsb0, 0x0 ;  /* 0x00008000000079c5 */ /* 0x000fe40000010000 */
[----:B------:R-:W-:Y:S05]  /*1eb0*/  @!P0 BRA `(.L_x_28) ;  /* 0x0000000000048947 */ /* 0x000fea0003800000 */
[----:B------:R-:W-:Y:S01]  /*1ec0*/  BPT.TRAP 0x1 ;  /* 0x000000040000795c */ /* 0x000fe20000300000 */
.L_x_28:
[----:B------:R-:W-:-:S13]  /*1ed0*/  ISETP.NE.AND P1, PT, R22, RZ, PT ;  /* 0x000000ff1600720c */ /* 0x000fda0003f25270 */
[----:B01----:R-:W-:-:S04]  /*1ee0*/  @P1 IMAD R4, R3, 0x8, R6 ;  /* 0x0000000803041824 */ /* 0x003fc800078e0206 */
[----:B------:R-:W-:-:S05]  /*1ef0*/  @P1 VIADD R4, R4, 0x128 ;  /* 0x0000012804041836 */ /* 0x000fca0000000000 */
[----:B------:R-:W-:-:S04]  /*1f00*/  @P1 PRMT R4, R19, 0x654, R4 ;  /* 0x0000065413041816 */ /* 0x000fc80000000004 */
[----:B------:R0:W-:Y:S01]  /*1f10*/  @P1 SYNCS.ARRIVE.TRANS64.RED.A1T0 RZ, [R4+URZ], RZ ;  /* 0x000000ff04ff19a7 */ /* 0x0001e2000810043f */
[----:B------:R-:W-:-:S13]  /*1f20*/  ISETP.GT.U32.AND P1, PT, R18, 0x1, PT ;  /* 0x000000011200780c */ /* 0x000fda0003f24070 */
[----:B0-----:R-:W-:Y:S05]  /*1f30*/  @P1 BRA `(.L_x_29) ;  /* 0x0000000000041947 */ /* 0x001fea0003800000 */
[----:B------:R-:W-:Y:S01]  /*1f40*/  BPT.TRAP 0x1 ;  /* 0x000000040000795c */ /* 0x000fe20000300000 */
.L_x_29:
[----:B------:R-:W-:Y:S01]  /*1f50*/  UIADD3 UR8, UR8, 0x1, URZ ;  /* 0x0000000108087890 */ /* 0x000fe2000fffe03f */
[C---:B------:R-:W-:Y:S01]  /*1f60*/  ISETP.GT.AND P2, PT, R0.reuse, 0x1, PT ;  /* 0x000000010000780c */ /* 0x040fe20003f44270 */
[----:B------:R-:W-:Y:S02]  /*1f70*/  VIADD R3, R3, 0x1 ;  /* 0x0000000103037836 */ /* 0x000fe40000000000 */
[----:B------:R-:W-:Y:S01]  /*1f80*/  UISETP.NE.AND UP0, UPT, UR8, 0x25, UPT ;  /* 0x000000250800788c */ /* 0x000fe2000bf05270 */
[----:B------:R-:W-:Y:S02]  /*1f90*/  VIADD R0, R0, 0xffffffff ;  /* 0xffffffff00007836 */ /* 0x000fe40000000000 */
[C---:B------:R-:W-:Y:S01]  /*1fa0*/  ISETP.NE.AND P1, PT, R3.reuse, 0x25, PT ;  /* 0x000000250300780c */ /* 0x040fe20003f25270 */
[----:B------:R-:W-:Y:S02]  /*1fb0*/  USEL UR4, URZ, 0x1, UP0 ;  /* 0x000000013f047887 */ /* 0x000fe40008000000 */
[----:B------:R-:W-:Y:S01]  /*1fc0*/  USEL UR8, UR8, URZ, UP0 ;  /* 0x0000003f08087287 */ /* 0x000fe20008000000 */
[----:B------:R-:W-:-:S03]  /*1fd0*/  SEL R3, R3, RZ, P1 ;  /* 0x000000ff03037207 */ /* 0x000fc60000800000 */
[----:B------:R-:W-:Y:S01]  /*1fe0*/  LOP3.LUT R7, R7, UR4, RZ, 0x3c, !PT ;  /* 0x0000000407077c12 */ /* 0x000fe2000f8e3cff */
[----:B------:R-:W-:Y:S07]  /*1ff0*/  @P2 BRA `(.L_x_30) ;  /* 0xfffffffc00542947 */ /* 0x000fee000383ffff */
.L_x_23:
[----:B01----:R-:W0:Y:S02]  /*2000*/  LDC R0, c[0x0][0x28c] ;  /* 0x0000a300ff007b82 */ /* 0x003e240000000800 */
[----:B0-----:R-:W-:-:S13]  /*2010*/  ISETP.GE.AND P1, PT, R0, 0x1, PT ;  /* 0x000000010000780c */ /* 0x001fda0003f26270 */
[----:B------:R-:W-:Y:S05]  /*2020*/  @!P1 BRA `(.L_x_31) ;  /* 0x0000000000509947 */ /* 0x000fea0003800000 */
[----:B------:R-:W-:Y:S05]  /*2030*/  @!P0 BRA `(.L_x_32) ;  /* 0x0000000000048947 */ /* 0x000fea0003800000 */
[----:B------:R-:W-:Y:S01]  /*2040*/  BPT.TRAP 0x1 ;  /* 0x000000040000795c */ /* 0x000fe20000300000 */
.L_x_32:
[----:B------:R-:W-:Y:S01]  /*2050*/  ISETP.NE.AND P0, PT, R22, RZ, PT ;  /* 0x000000ff1600720c */ /* 0x000fe20003f05270 */
[----:B------:R-:W-:Y:S01]  /*2060*/  BSSY B0, `(.L_x_33) ;  /* 0x000000e000007945 */ /* 0x000fe20003800000 */
[----:B------:R-:W-:-:S11]  /*2070*/  ISETP.GT.U32.AND P1, PT, R18, 0x1, PT ;  /* 0x000000011200780c */ /* 0x000fd60003f24070 */
[----:B------:R-:W-:Y:S05]  /*2080*/  @!P0 BRA `(.L_x_34) ;  /* 0x00000000002c8947 */ /* 0x000fea0003800000 */
[----:B------:R-:W-:-:S04]  /*2090*/  UIADD3 UR6, UR44, UR41, URZ ;  /* 0x000000292c067290 */ /* 0x000fc8000fffe03f */
[----:B------:R-:W-:-:S04]  /*20a0*/  UIMAD.WIDE.U32 UR4, UR6, -0x45306eb3, URZ ;  /* 0xbacf914d060478a5 */ /* 0x000fc8000f8e003f */
[----:B------:R-:W-:-:S04]  /*20b0*/  UIADD3 UR4, UR6, -UR5, URZ ;  /* 0x8000000506047290 */ /* 0x000fc8000fffe03f */
[----:B------:R-:W-:-:S04]  /*20c0*/  ULEA.HI UR4, UR4, UR5, URZ, 0x1f ;  /* 0x0000000504047291 */ /* 0x000fc8000f8ff83f */
[----:B------:R-:W-:-:S04]  /*20d0*/  USHF.R.U32.HI UR4, URZ, 0x5, UR4 ;  /* 0x000000053f047899 */ /* 0x000fc80008011604 */
[----:B------:R-:W-:-:S06]  /*20e0*/  UIMAD UR4, UR4, -0x25, UR6 ;  /* 0xffffffdb040478a4 */ /* 0x000fcc000f8e0206 */
[----:B------:R-:W-:-:S04]  /*20f0*/  IMAD.U32 R3, RZ, RZ, UR4 ;  /* 0x00000004ff037e24 */ /* 0x000fc8000f8e00ff */
[----:B------:R-:W-:-:S04]  /*2100*/  IMAD R0, R3, 0x8, R6 ;  /* 0x0000000803007824 */ /* 0x000fc800078e0206 */
[----:B------:R-:W-:-:S05]  /*2110*/  VIADD R0, R0, 0x128 ;  /* 0x0000012800007836 */ /* 0x000fca0000000000 */
[----:B------:R-:W-:-:S04]  /*2120*/  PRMT R0, R19, 0x654, R0 ;  /* 0x0000065413007816 */ /* 0x000fc80000000000 */
[----:B------:R0:W-:Y:S03]  /*2130*/  SYNCS.ARRIVE.TRANS64.RED.A1T0 RZ, [R0+URZ], RZ ;  /* 0x000000ff00ff79a7 */ /* 0x0001e6000810043f */
.L_x_34:
[----:B------:R-:W-:Y:S05]  /*2140*/  BSYNC B0 ;  /* 0x0000000000007941 */ /* 0x000fea0003800000 */
.L_x_33:
[----:B------:R-:W-:Y:S05]  /*2150*/  @P1 BRA `(.L_x_31) ;  /* 0x0000000000041947 */ /* 0x000fea0003800000 */
[----:B------:R-:W-:Y:S01]  /*2160*/  BPT.TRAP 0x1 ;  /* 0x000000040000795c */ /* 0x000fe20000300000 */
.L_x_31:
[----:B------:R-:W-:Y:S01]  /*2170*/  UISETP.GE.U32.AND UP1, UPT, UR43, 0x25, UPT ;  /* 0x000000252b00788c */ /* 0x000fe2000bf26070 */
[----:B------:R-:W-:Y:S01]  /*2180*/  IMAD.SHL.U32 R68, R68, 0x40, RZ ;  /* 0x0000004044447824 */ /* 0x000fe200078e00ff */
[----:B------:R-:W-:Y:S01]  /*2190*/  UIADD3 UR41, UR43, UR41, URZ ;  /* 0x000000292b297290 */ /* 0x000fe2000fffe03f */
[----:B------:R-:W-:Y:S01]  /*21a0*/  IMAD.SHL.U32 R10, R69, 0x80, RZ ;  /* 0x00000080450a7824 */ /* 0x000fe200078e00ff */
[----:B------:R-:W-:Y:S01]  /*21b0*/  ULDC UR7, c[0x0][0x288] ;  /* 0x0000a20000077ab9 */ /* 0x000fe20000000800 */
[----:B0-----:R-:W-:Y:S01]  /*21c0*/  IMAD.MOV.U32 R0, RZ, RZ, -0x1 ;  /* 0xffffffffff007424 */ /* 0x001fe200078e00ff */
[----:B------:R-:W-:Y:S01]  /*21d0*/  UISETP.GT.U32.AND UP0, UPT, UR41, 0x24, UPT ;  /* 0x000000242900788c */ /* 0x000fe2000bf04070 */
[----:B------:R-:W-:-:S03]  /*21e0*/  ISETP.GE.AND P0, PT, R68, UR7, PT ;  /* 0x0000000744007c0c */ /* 0x000fc6000bf06270 */
[----:B------:R-:W-:Y:S02]  /*21f0*/  UISETP.LT.U32.AND UP0, UPT, UR43, 0x25, UP0 ;  /* 0x000000252b00788c */ /* 0x000fe40008701070 */
[----:B------:R-:W-:Y:S02]  /*2200*/  @UP1 UIMAD.WIDE.U32 UR4, UR41, -0x45306eb3, URZ ;  /* 0xbacf914d290418a5 */ /* 0x000fe4000f8e003f */
[----:B------:R-:W-:Y:S02]  /*2210*/  USEL UR6, URZ, 0x1, !UP0 ;  /* 0x000000013f067887 */ /* 0x000fe4000c000000 */
[----:B------:R-:W-:Y:S02]  /*2220*/  @UP1 UIADD3 UR4, UR41, -UR5, URZ ;  /* 0x8000000529041290 */ /* 0x000fe4000fffe03f */
[----:B------:R-:W-:Y:S02]  /*2230*/  ULOP3.LUT UR40, UR40, UR6, URZ, 0x3c, !UPT ;  /* 0x0000000628287292 */ /* 0x000fe4000f8e3c3f */
[----:B------:R-:W-:-:S03]  /*2240*/  @UP1 ULEA.HI UR4, UR4, UR5, URZ, 0x1f ;  /* 0x0000000504041291 */ /* 0x000fc6000f8ff83f */
[----:B------:R-:W-:Y:S01]  /*2250*/  ULDC UR5, c[0x0][0x284] ;  /* 0x0000a10000057ab9 */ /* 0x000fe20000000800 */
[----:B------:R-:W-:Y:S01]  /*2260*/  @UP1 USHF.R.U32.HI UR4, URZ, 0x5, UR4 ;  /* 0x000000053f041899 */ /* 0x000fe20008011604 */
[----:B------:R-:W-:-:S03]  /*2270*/  ISETP.GE.OR P0, PT, R10, UR5, P0 ;  /* 0x000000050a007c0c */ /* 0x000fc60008706670 */
[----:B------:R-:W-:-:S10]  /*2280*/  @UP1 ULOP3.LUT UR40, UR40, 0x1, UR4, 0x78, !UPT ;  /* 0x0000000128281892 */ /* 0x000fd4000f8e7804 */
[----:B------:R-:W-:Y:S05]  /*2290*/  @P0 BRA `(.L_x_35) ;  /* 0x0000001c00380947 */ /* 0x000fea0003800000 */
[----:B------:R-:W0:Y:S01]  /*22a0*/  LDC.64 R12, c[0x0][0x5c8] ;  /* 0x00017200ff0c7b82 */ /* 0x000e220000000a00 */
[----:B------:R-:W-:Y:S01]  /*22b0*/  SHF.R.S32.HI R11, RZ, 0x1f, R67 ;  /* 0x0000001fff0b7819 */ /* 0x000fe20000011443 */
[----:B------:R-:W-:Y:S01]  /*22c0*/  ULDC.64 UR4, c[0x0][0x5d0] ;  /* 0x0001740000047ab9 */ /* 0x000fe20000000a00 */
[----:B------:R-:W-:Y:S01]  /*22d0*/  LOP3.LUT R8, R68, 0x6, R61, 0xf8, !PT ;  /* 0x0000000644087812 */ /* 0x000fe200078ef83d */
[----:B------:R-:W-:Y:S01]  /*22e0*/  IMAD.WIDE R14, R69, 0x80, R56 ;  /* 0x00000080450e7825 */ /* 0x000fe200078e0238 */
[----:B------:R-:W-:Y:S02]  /*22f0*/  BSSY B0, `(.L_x_35) ;  /* 0x00001c8000007945 */ /* 0x000fe40003800000 */
[----:B------:R-:W-:Y:S01]  /*2300*/  SHF.R.S32.HI R9, RZ, 0x1f, R8 ;  /* 0x0000001fff097819 */ /* 0x000fe20000011408 */
[----:B------:R-:W-:Y:S02]  /*2310*/  IMAD R4, R11, UR4, RZ ;  /* 0x000000040b047c24 */ /* 0x000fe4000f8e02ff */
[----:B------:R-:W-:-:S02]  /*2320*/  IMAD.IADD R72, R65, 0x1, -R10 ;  /* 0x0000000141487824 */ /* 0x000fc400078e0a0a */
[C---:B------:R-:W-:Y:S02]  /*2330*/  IMAD R3, R67.reuse, UR5, R4 ;  /* 0x0000000543037c24 */ /* 0x040fe4000f8e0204 */
[----:B------:R-:W-:Y:S01]  /*2340*/  IMAD.WIDE.U32 R4, R67, UR4, R8 ;  /* 0x0000000443047c25 */ /* 0x000fe2000f8e0008 */
[----:B------:R-:W-:-:S03]  /*2350*/  ULDC.64 UR4, c[0x0][0x5c0] ;  /* 0x0001700000047ab9 */ /* 0x000fc60000000a00 */
[----:B------:R-:W-:Y:S02]  /*2360*/  IMAD.IADD R5, R5, 0x1, R3 ;  /* 0x0000000105057824 */ /* 0x000fe400078e0203 */
[----:B------:R-:W-:Y:S02]  /*2370*/  IMAD.IADD R73, R59, 0x1, -R68 ;  /* 0x000000013b497824 */ /* 0x000fe400078e0a44 */
[-C--:B0-----:R-:W-:Y:S02]  /*2380*/  IMAD R3, R15, R12.reuse, RZ ;  /* 0x0000000c0f037224 */ /* 0x081fe400078e02ff */
[----:B------:R-:W-:-:S04]  /*2390*/  IMAD.WIDE.U32 R4, R14, R12, R4 ;  /* 0x0000000c0e047225 */ /* 0x000fc800078e0004 */
[----:B------:R-:W-:Y:S01]  /*23a0*/  IMAD R3, R14, R13, R3 ;  /* 0x0000000d0e037224 */ /* 0x000fe200078e0203 */
[----:B------:R-:W-:-:S04]  /*23b0*/  IADD3 R6, P0, R4, UR4, RZ ;  /* 0x0000000404067c10 */ /* 0x000fc8000ff1e0ff */
[----:B------:R-:W-:Y:S02]  /*23c0*/  IADD3.X R7, R5, UR5, R3, P0, !PT ;  /* 0x0000000505077c10 */ /* 0x000fe400087fe403 */
[----:B-----5:R-:W-:Y:S02]  /*23d0*/  ISETP.NE.AND P0, PT, R58, RZ, PT ;  /* 0x000000ff3a00720c */ /* 0x020fe40003f05270 */
[----:B------:R-:W-:-:S04]  /*23e0*/  LEA R4, P1, R12, R6, 0x3 ;  /* 0x000000060c047211 */ /* 0x000fc800078218ff */
[----:B------:R-:W-:-:S07]  /*23f0*/  LEA.HI.X R5, R12, R7, R13, 0x3, P1 ;  /* 0x000000070c057211 */ /* 0x000fce00008f1c0d */
[----:B------:R-:W-:Y:S05]  /*2400*/  @!P0 BRA `(.L_x_36) ;  /* 0x0000001400188947 */ /* 0x000fea0003800000 */
[----:B------:R-:W0:Y:S01]  /*2410*/  LDC.64 R68, c[0x0][0x5b0] ;  /* 0x00016c00ff447b82 */ /* 0x000e220000000a00 */
[----:B------:R-:W-:Y:S01]  /*2420*/  ULDC.64 UR4, c[0x0][0x5b8] ;  /* 0x00016e0000047ab9 */ /* 0x000fe20000000a00 */
[----:B------:R-:W-:Y:S01]  /*2430*/  ISETP.GE.AND P3, PT, R73, 0x1, PT ;  /* 0x000000014900780c */ /* 0x000fe20003f66270 */
[----:B------:R-:W-:Y:S01]  /*2440*/  IMAD R10, R11, UR4, RZ ;  /* 0x000000040b0a7c24 */ /* 0x000fe2000f8e02ff */
[----:B------:R-:W-:Y:S01]  /*2450*/  BSSY B1, `(.L_x_37) ;  /* 0x000000e000017945 */ /* 0x000fe20003800000 */
[C---:B------:R-:W-:Y:S01]  /*2460*/  IMAD.WIDE.U32 R20, R67.reuse, UR4, R8 ;  /* 0x0000000443147c25 */ /* 0x040fe2000f8e0008 */
[----:B------:R-:W-:Y:S02]  /*2470*/  ISETP.LT.OR P1, PT, R72, 0x1, !P3 ;  /* 0x000000014800780c */ /* 0x000fe40005f21670 */
[----:B------:R-:W1:Y:S01]  /*2480*/  LDC.64 R70, c[0x0][0x5a8] ;  /* 0x00016a00ff467b82 */ /* 0x000e620000000a00 */
[----:B------:R-:W-:Y:S02]  /*2490*/  IMAD R13, R67, UR5, R10 ;  /* 0x00000005430d7c24 */ /* 0x000fe4000f8e020a */
[----:B------:R-:W-:-:S02]  /*24a0*/  IMAD.MOV.U32 R12, RZ, RZ, R20 ;  /* 0x000000ffff0c7224 */ /* 0x000fc400078e0014 */
[----:B------:R-:W-:Y:S02]  /*24b0*/  IMAD.IADD R13, R21, 0x1, R13 ;  /* 0x00000001150d7824 */ /* 0x000fe400078e020d */
[-C--:B0-----:R-:W-:Y:S02]  /*24c0*/  IMAD R3, R15, R68.reuse, RZ ;  /* 0x000000440f037224 */ /* 0x081fe400078e02ff */
[----:B------:R-:W-:-:S04]  /*24d0*/  IMAD.WIDE.U32 R8, R14, R68, R12 ;  /* 0x000000440e087225 */ /* 0x000fc800078e000c */
[----:B------:R-:W-:Y:S01]  /*24e0*/  IMAD R67, R14, R69, R3 ;  /* 0x000000450e437224 */ /* 0x000fe200078e0203 */
[----:B-1----:R-:W-:-:S04]  /*24f0*/  IADD3 R8, P0, R8, R70, RZ ;  /* 0x0000004608087210 */ /* 0x002fc80007f1e0ff */
[----:B------:R-:W-:Y:S01]  /*2500*/  IADD3.X R9, R71, R9, R67, P0, !PT ;  /* 0x0000000947097210 */ /* 0x000fe200007fe443 */
[----:B------:R-:W-:Y:S08]  /*2510*/  @P1 BRA `(.L_x_38) ;  /* 0x0000000000041947 */ /* 0x000ff00003800000 */
[----:B------:R0:W5:Y:S02]  /*2520*/  LDG.E.U8 R66, desc[UR38][R8.64] ;  /* 0x0000002608427981 */ /* 0x000164000c1e1100 */
.L_x_38:
[----:B------:R-:W-:Y:S05]  /*2530*/  BSYNC B1 ;  /* 0x0000000000017941 */ /* 0x000fea0003800000 */
.L_x_37:
[----:B-----5:R-:W-:Y:S01]  /*2540*/  LOP3.LUT R3, R66, 0xffff, RZ, 0xc0, !PT ;  /* 0x0000ffff42037812 */ /* 0x020fe200078ec0ff */
[C---:B------:R-:W-:Y:S01]  /*2550*/  IMAD.SHL.U32 R10, R68.reuse, 0x8, RZ ;  /* 0x00000008440a7824 */ /* 0x040fe200078e00ff */
[----:B------:R-:W-:Y:S01]  /*2560*/  SHF.L.U64.HI R11, R68, 0x3, R69 ;  /* 0x00000003440b7819 */ /* 0x000fe20000010245 */
[----:B------:R-:W-:Y:S01]  /*2570*/  BSSY B1, `(.L_x_39) ;  /* 0x000000e000017945 */ /* 0x000fe20003800000 */
[----:B------:R-:W-:Y:S02]  /*2580*/  PRMT R3, R3, 0x8880, RZ ;  /* 0x0000888003037816 */ /* 0x000fe400000000ff */
[----:B------:R-:W-:Y:S01]  /*2590*/  ISETP.GE.AND P2, PT, R73, 0x2, PT ;  /* 0x000000024900780c */ /* 0x000fe20003f46270 */
[----:B------:R-:W-:-:S03]  /*25a0*/  IMAD.WIDE.U32 R10, R14, R68, R10 ;  /* 0x000000440e0a7225 */ /* 0x000fc600078e000a */
[----:B------:R-:W-:Y:S01]  /*25b0*/  ISETP.LT.OR P0, PT, R72, 0x1, !P2 ;  /* 0x000000014800780c */ /* 0x000fe20005701670 */
[----:B------:R-:W-:Y:S01]  /*25c0*/  IMAD R14, R3, R58, RZ ;  /* 0x0000003a030e7224 */ /* 0x000fe200078e02ff */
[----:B------:R-:W-:Y:S01]  /*25d0*/  IADD3 R10, P4, P5, R20, R70, R10 ;  /* 0x00000046140a7210 */ /* 0x000fe20007d9e00a */
[----:B------:R-:W-:Y:S02]  /*25e0*/  IMAD.IADD R15, R67, 0x1, R11 ;  /* 0x00000001430f7824 */ /* 0x000fe400078e020b */
[----:B------:R-:W-:-:S05]  /*25f0*/  @!P1 IMAD R3, R24, R23, R14 ;  /* 0x0000001718039224 */ /* 0x000fca00078e020e */
[----:B------:R1:W-:Y:S03]  /*2600*/  @!P1 STG.E.U8 desc[UR38][R6.64], R3 ;  /* 0x0000000306009986 */ /* 0x0003e6000c101126 */
[----:B------:R-:W-:Y:S05]  /*2610*/  @P0 BRA `(.L_x_40) ;  /* 0x00000000000c0947 */ /* 0x000fea0003800000 */
[----:B------:R-:W1:Y:S02]  /*2620*/  LDG.E.U8 R66, desc[UR38][R8.64+0x1] ;  /* 0x0000012608427981 */ /* 0x000e64000c1e1100 */
[----:B-1----:R-:W-:-:S05]  /*2630*/  PRMT R3, R66, 0x8880, RZ ;  /* 0x0000888042037816 */ /* 0x002fca00000000ff */
[----:B------:R-:W-:-:S07]  /*2640*/  IMAD R14, R3, R58, RZ ;  /* 0x0000003a030e7224 */ /* 0x000fce00078e02ff */
.L_x_40:
[----:B------:R-:W-:Y:S05]  /*2650*/  BSYNC B1 ;  /* 0x0000000000017941 */ /* 0x000fea0003800000 */
.L_x_39:
[C---:B------:R-:W-:Y:S01]  /*2660*/  ISETP.LT.OR P3, PT, R72.reuse, 0x9, !P3 ;  /* 0x000000094800780c */ /* 0x040fe20005f61670 */
[----:B------:R-:W-:Y:S01]  /*2670*/  @!P0 IMAD R25, R25, R23, R14 ;  /* 0x0000001719198224 */ /* 0x000fe200078e020e */
[----:B------:R-:W-:Y:S01]  /*2680*/  ISETP.GE.AND P1, PT, R73, 0x9, PT ;  /* 0x000000094900780c */ /* 0x000fe20003f26270 */
[----:B------:R-:W-:Y:S01]  /*2690*/  BSSY B1, `(.L_x_41) ;  /* 0x000000b000017945 */ /* 0x000fe20003800000 */
[----:B------:R-:W-:Y:S02]  /*26a0*/  IADD3.X R11, R13, R71, R15, P4, P5 ;  /* 0x000000470d0b7210 */ /* 0x000fe400027ea40f */
[----:B------:R2:W-:Y:S01]  /*26b0*/  @!P0 STG.E.U8 desc[UR38][R6.64+0x1], R25 ;  /* 0x0000011906008986 */ /* 0x0005e2000c101126 */
[----:B------:R-:W-:Y:S02]  /*26c0*/  ISETP.GE.AND P0, PT, R73, 0xa, PT ;  /* 0x0000000a4900780c */ /* 0x000fe40003f06270 */
[C---:B------:R-:W-:Y:S02]  /*26d0*/  ISETP.LT.OR P2, PT, R72.reuse, 0x9, !P2 ;  /* 0x000000094800780c */ /* 0x040fe40005741670 */
[----:B------:R-:W-:-:S02]  /*26e0*/  ISETP.LT.OR P5, PT, R72, 0x1, !P1 ;  /* 0x000000014800780c */ /* 0x000fc40004fa1670 */
[----:B------:R-:W-:Y:S01]  /*26f0*/  ISETP.LT.OR P4, PT, R72, 0x1, !P0 ;  /* 0x000000014800780c */ /* 0x000fe20004781670 */
[----:B------:R-:W-:-:S12]  /*2700*/  @P3 BRA `(.L_x_42) ;  /* 0x00000000000c3947 */ /* 0x000fd80003800000 */
[----:B------:R-:W1:Y:S02]  /*2710*/  LDG.E.U8 R66, desc[UR38][R10.64] ;  /* 0x000000260a427981 */ /* 0x000e64000c1e1100 */
[----:B-1----:R-:W-:-:S05]  /*2720*/  PRMT R3, R66, 0x8880, RZ ;  /* 0x0000888042037816 */ /* 0x002fca00000000ff */
[----:B------:R-:W-:-:S07]  /*2730*/  IMAD R14, R3, R58, RZ ;  /* 0x0000003a030e7224 */ /* 0x000fce00078e02ff */
.L_x_42:
[----:B------:R-:W-:Y:S05]  /*2740*/  BSYNC B1 ;  /* 0x0000000000017941 */ /* 0x000fea0003800000 */
.L_x_41:
[----:B-1----:R-:W-:Y:S01]  /*2750*/  @!P3 IMAD R3, R26, R23, R14 ;  /* 0x000000171a03b224 */ /* 0x002fe200078e020e */
[----:B------:R-:W-:Y:S04]  /*2760*/  BSSY B1, `(.L_x_43) ;  /* 0x0000006000017945 */ /* 0x000fe80003800000 */
[----:B------:R1:W-:Y:S01]  /*2770*/  @!P3 STG.E.U8 desc[UR38][R4.64], R3 ;  /* 0x000000030400b986 */ /* 0x0003e2000c101126 */
[----:B------:R-:W-:Y:S05]  /*2780*/  @P2 BRA `(.L_x_44) ;  /* 0x00000000000c2947 */ /* 0x000fea0003800000 */
[----:B------:R-:W1:Y:S02]  /*2790*/  LDG.E.U8 R66, desc[UR38][R10.64+0x1] ;  /* 0x000001260a427981 */ /* 0x000e64000c1e1100 */
[----:B-1----:R-:W-:-:S05]  /*27a0*/  PRMT R3, R66, 0x8880, RZ ;  /* 0x0000888042037816 */ /* 0x002fca00000000ff */
[----:B------:R-:W-:-:S07]  /*27b0*/  IMAD R14, R3, R58, RZ ;  /* 0x0000003a030e7224 */ /* 0x000fce00078e02ff */
.L_x_44:
[----:B------:R-:W-:Y:S05]  /*27c0*/  BSYNC B1 ;  /* 0x0000000000017941 */ /* 0x000fea0003800000 */
.L_x_43:
[----:B------:R-:W-:Y:S01]  /*27d0*/  @!P2 IMAD R27, R27, R23, R14 ;  /* 0x000000171b1ba224 */ /* 0x000fe200078e020e */
[----:B------:R-:W-:Y:S04]  /*27e0*/  BSSY B1, `(.L_x_45) ;  /* 0x0000006000017945 */ /* 0x000fe80003800000 */
[----:B------:R3:W-:Y:S01]  /*27f0*/  @!P2 STG.E.U8 desc[UR38][R4.64+0x1], R27 ;  /* 0x0000011b0400a986 */ /* 0x0007e2000c101126 */
[----:B------:R-:W-:Y:S05]  /*2800*/  @P5 BRA `(.L_x_46) ;  /* 0x00000000000c5947 */ /* 0x000fea0003800000 */
[----:B------:R-:W1:Y:S02]  /*2810*/  LDG.E.U8 R66, desc[UR38][R8.64+0x8] ;  /* 0x0000082608427981 */ /* 0x000e64000c1e1100 */
[----:B-1----:R-:W-:-:S05]  /*2820*/  PRMT R3, R66, 0x8880, RZ ;  /* 0x0000888042037816 */ /* 0x002fca00000000ff */
[----:B------:R-:W-:-:S07]  /*2830*/  IMAD R14, R3, R58, RZ ;  /* 0x0000003a030e7224 */ /* 0x000fce00078e02ff */
.L_x_46:
[----:B------:R-:W-:Y:S05]  /*2840*/  BSYNC B1 ;  /* 0x0000000000017941 */ /* 0x000fea0003800000 */
.L_x_45:
[----:B-1----:R-:W-:Y:S01]  /*2850*/  @!P5 IMAD R3, R28, R23, R14 ;  /* 0x000000171c03d224 */ /* 0x002fe200078e020e */
[----:B------:R-:W-:Y:S04]  /*2860*/  BSSY B1, `(.L_x_47) ;  /* 0x0000006000017945 */ /* 0x000fe80003800000 */
[----:B------:R1:W-:Y:S01]  /*2870*/  @!P5 STG.E.U8 desc[UR38][R6.64+0x8], R3 ;  /* 0x000008030600d986 */ /* 0x0003e2000c101126 */
[----:B------:R-:W-:Y:S05]  /*2880*/  @P4 BRA `(.L_x_48) ;  /* 0x00000000000c4947 */ /* 0x000fea0003800000 */
[----:B------:R-:W1:Y:S02]  /*2890*/  LDG.E.U8 R66, desc[UR38][R8.64+0x9] ;  /* 0x0000092608427981 */ /* 0x000e64000c1e1100 */
[----:B-1----:R-:W-:-:S05]  /*28a0*/  PRMT R3, R66, 0x8880, RZ ;  /* 0x0000888042037816 */ /* 0x002fca00000000ff */
[----:B------:R-:W-:-:S07]  /*28b0*/  IMAD R14, R3, R58, RZ ;  /* 0x0000003a030e7224 */ /* 0x000fce00078e02ff */
.L_x_48:
[----:B------:R-:W-:Y:S05]  /*28c0*/  BSYNC B1 ;  /* 0x0000000000017941 */ /* 0x000fea0003800000 */
.L_x_47:
[C---:B------:R-:W-:Y:S01]  /*28d0*/  ISETP.LT.OR P1, PT, R72.reuse, 0x9, !P1 ;  /* 0x000000094800780c */ /* 0x040fe20004f21670 */
[----:B------:R-:W-:Y:S01]  /*28e0*/  @!P4 IMAD R29, R29, R23, R14 ;  /* 0x000000171d1dc224 */ /* 0x000fe200078e020e */
[C---:B------:R-:W-:Y:S01]  /*28f0*/  ISETP.GE.AND P3, PT, R73.reuse, 0x11, PT ;  /* 0x000000114900780c */ /* 0x040fe20003f66270 */
[----:B------:R-:W-:Y:S01]  /*2900*/  BSSY B1, `(.L_x_49) ;  /* 0x000000a000017945 */ /* 0x000fe20003800000 */
[----:B------:R-:W-:Y:S02]  /*2910*/  ISETP.GE.AND P2, PT, R73, 0x12, PT ;  /* 0x000000124900780c */ /* 0x000fe40003f46270 */
[----:B------:R4:W-:Y:S01]  /*2920*/  @!P4 STG.E.U8 desc[UR38][R6.64+0x9], R29 ;  /* 0x0000091d0600c986 */ /* 0x0009e2000c101126 */
[C---:B------:R-:W-:Y:S02]  /*2930*/  ISETP.LT.OR P0, PT, R72.reuse, 0x9, !P0 ;  /* 0x000000094800780c */ /* 0x040fe40004701670 */
[C---:B------:R-:W-:Y:S02]  /*2940*/  ISETP.LT.OR P5, PT, R72.reuse, 0x1, !P3 ;  /* 0x000000014800780c */ /* 0x040fe40005fa1670 */
[----:B------:R-:W-:-:S02]  /*2950*/  ISETP.LT.OR P4, PT, R72, 0x1, !P2 ;  /* 0x000000014800780c */ /* 0x000fc40005781670 */
[----:B------:R-:W-:Y:S11]  /*2960*/  @P1 BRA `(.L_x_50) ;  /* 0x00000000000c1947 */ /* 0x000ff60003800000 */
[----:B------:R-:W1:Y:S02]  /*2970*/  LDG.E.U8 R66, desc[UR38][R10.64+0x8] ;  /* 0x000008260a427981 */ /* 0x000e64000c1e1100 */
[----:B-1----:R-:W-:-:S05]  /*2980*/  PRMT R3, R66, 0x8880, RZ ;  /* 0x0000888042037816 */ /* 0x002fca00000000ff */
[----:B------:R-:W-:-:S07]  /*2990*/  IMAD R14, R3, R58, RZ ;  /* 0x0000003a030e7224 */ /* 0x000fce00078e02ff */
.L_x_50:
[----:B------:R-:W-:Y:S05]  /*29a0*/  BSYNC B1 ;  /* 0x0000000000017941 */ /* 0x000fea0003800000 */
.L_x_49:
[----:B-1----:R-:W-:Y:S01]  /*29b0*/  @!P1 IMAD R3, R30, R23, R14 ;  /* 0x000000171e039224 */ /* 0x002fe200078e020e */
[----:B------:R-:W-:Y:S04]  /*29c0*/  BSSY B1, `(.L_x_51) ;  /* 0x0000006000017945 */ /* 0x000fe80003800000 */
[----:B------:R1:W-:Y:S01]  /*29d0*/  @!P1 STG.E.U8 desc[UR38][R4.64+0x8], R3 ;  /* 0x0000080304009986 */ /* 0x0003e2000c101126 */
[----:B------:R-:W-:Y:S05]  /*29e0*/  @P0 BRA `(.L_x_52) ;  /* 0x00000000000c0947 */ /* 0x000fea0003800000 */
[----:B------:R-:W1:Y:S02]  /*29f0*/  LDG.E.U8 R66, desc[UR38][R10.64+0x9] ;  /* 0x000009260a427981 */ /* 0x000e64000c1e1100 */
[----:B-1----:R-:W-:-:S05]  /*2a00*/  PRMT R3, R66, 0x8880, RZ ;  /* 0x0000888042037816 */ /* 0x002fca00000000ff */
[----:B------:R-:W-:-:S07]  /*2a10*/  IMAD R14, R3, R58, RZ ;  /* 0x0000003a030e7224 */ /* 0x000fce00078e02ff */
.L_x_52:
[----:B------:R-:W-:Y:S05]  /*2a20*/  BSYNC B1 ;  /* 0x0000000000017941 */ /* 0x000fea0003800000 */
.L_x_51:
[----:B------:R-:W-:Y:S01]  /*2a30*/  @!P0 IMAD R31, R31, R23, R14 ;  /* 0x000000171f1f8224 */ /* 0x000fe200078e020e */
[----:B------:R-:W-:Y:S04]  /*2a40*/  BSSY B1, `(.L_x_53) ;  /* 0x0000006000017945 */ /* 0x000fe80003800000 */
[----:B------:R0:W-:Y:S01]  /*2a50*/  @!P0 STG.E.U8 desc[UR38][R4.64+0x9], R31 ;  /* 0x0000091f04008986 */ /* 0x0001e2000c101126 */
[----:B------:R-:W-:Y:S05]  /*2a60*/  @P5 BRA `(.L_x_54) ;  /* 0x00000000000c5947 */ /* 0x000fea0003800000 */
[----:B------:R-:W1:Y:S02]  /*2a70*/  LDG.E.U8 R66, desc[UR38][R8.64+0x10] ;  /* 0x0000102608427981 */ /* 0x000e64000c1e1100 */
[----:B-1----:R-:W-:-:S05]  /*2a80*/  PRMT R3, R66, 0x8880, RZ ;  /* 0x0000888042037816 */ /* 0x002fca00000000ff */
[----:B------:R-:W-:-:S07]  /*2a90*/  IMAD R14, R3, R58, RZ ;  /* 0x0000003a030e7224 */ /* 0x000fce00078e02ff */
.L_x_54:
[----:B------:R-:W-:Y:S05]  /*2aa0*/  BSYNC B1 ;  /* 0x0000000000017941 */ /* 0x000fea0003800000 */
.L_x_53:
[----:B-1----:R-:W-:Y:S01]  /*2ab0*/  @!P5 IMAD R3, R32, R23, R14 ;  /* 0x000000172003d224 */ /* 0x002fe200078e020e */
[----:B------:R-:W-:Y:S04]  /*2ac0*/  BSSY B1, `(.L_x_55) ;  /* 0x0000006000017945 */ /* 0x000fe80003800000 */
[----:B------:R1:W-:Y:S01]  /*2ad0*/  @!P5 STG.E.U8 desc[UR38][R6.64+0x10], R3 ;  /* 0x000010030600d986 */ /* 0x0003e2000c101126 */
[----:B------:R-:W-:Y:S05]  /*2ae0*/  @P4 BRA `(.L_x_56) ;  /* 0x00000000000c4947 */ /* 0x000fea0003800000 */
[----:B------:R-:W1:Y:S02]  /*2af0*/  LDG.E.U8 R66, desc[UR38][R8.64+0x11] ;  /* 0x0000112608427981 */ /* 0x000e64000c1e1100 */
[----:B-1----:R-:W-:-:S05]  /*2b00*/  PRMT R3, R66, 0x8880, RZ ;  /* 0x0000888042037816 */ /* 0x002fca00000000ff */
[----:B------:R-:W-:-:S07]  /*2b10*/  IMAD R14, R3, R58, RZ ;  /* 0x0000003a030e7224 */ /* 0x000fce00078e02ff */
.L_x_56:
[----:B------:R-:W-:Y:S05]  /*2b20*/  BSYNC B1 ;  /* 0x0000000000017941 */ /* 0x000fea0003800000 */
.L_x_55:
        /* <DEDUP_REMOVED lines=13> */
.L_x_58:
[----:B------:R-:W-:Y:S05]  /*2c00*/  BSYNC B1 ;  /* 0x0000000000017941 */ /* 0x000fea0003800000 */
.L_x_57:
[----:B-1----:R-:W-:Y:S01]  /*2c10*/  @!P3 IMAD R3, R34, R23, R14 ;  /* 0x000000172203b224 */ /* 0x002fe200078e020e */
[----:B------:R-:W-:Y:S04]  /*2c20*/  BSSY B1, `(.L_x_59) ;  /* 0x0000006000017945 */ /* 0x000fe80003800000 */
[----:B------:R1:W-:Y:S01]  /*2c30*/  @!P3 STG.E.U8 desc[UR38][R4.64+0x10], R3 ;  /* 0x000010030400b986 */ /* 0x0003e2000c101126 */
[----:B------:R-:W-:Y:S05]  /*2c40*/  @P2 BRA `(.L_x_60) ;  /* 0x00000000000c2947 */ /* 0x000fea0003800000 */
[----:B------:R-:W1:Y:S02]  /*2c50*/  LDG.E.U8 R66, desc[UR38][R10.64+0x11] ;  /* 0x000011260a427981 */ /* 0x000e64000c1e1100 */
[----:B-1----:R-:W-:-:S05]  /*2c60*/  PRMT R3, R66, 0x8880, RZ ;  /* 0x0000888042037816 */ /* 0x002fca00000000ff */
[----:B------:R-:W-:-:S07]  /*2c70*/  IMAD R14, R3, R58, RZ ;  /* 0x0000003a030e7224 */ /* 0x000fce00078e02ff */
.L_x_60:
[----:B------:R-:W-:Y:S05]  /*2c80*/  BSYNC B1 ;  /* 0x0000000000017941 */ /* 0x000fea0003800000 */
.L_x_59:
[----:B------:R-:W-:Y:S01]  /*2c90*/  @!P2 IMAD R35, R35, R23, R14 ;  /* 0x000000172323a224 */ /* 0x000fe200078e020e */
[----:B------:R-:W-:Y:S04]  /*2ca0*/  BSSY B1, `(.L_x_61) ;  /* 0x0000006000017945 */ /* 0x000fe80003800000 */
[----:B------:R0:W-:Y:S01]  /*2cb0*/  @!P2 STG.E.U8 desc[UR38][R4.64+0x11], R35 ;  /* 0x000011230400a986 */ /* 0x0001e2000c101126 */
[----:B------:R-:W-:Y:S05]  /*2cc0*/  @P5 BRA `(.L_x_62) ;  /* 0x00000000000c5947 */ /* 0x000fea0003800000 */
[----:B------:R-:W1:Y:S02]  /*2cd0*/  LDG.E.U8 R66, desc[UR38][R8.64+0x18] ;  /* 0x0000182608427981 */ /* 0x000e64000c1e1100 */
[----:B-1----:R-:W-:-:S05]  /*2ce0*/  PRMT R3, R66, 0x8880, RZ ;  /* 0x0000888042037816 */ /* 0x002fca00000000ff */
[----:B------:R-:W-:-:S07]  /*2cf0*/  IMAD R14, R3, R58, RZ ;  /* 0x0000003a030e7224 */ /* 0x000fce00078e02ff */
.L_x_62:
[----:B------:R-:W-:Y:S05]  /*2d00*/  BSYNC B1 ;  /* 0x0000000000017941 */ /* 0x000fea0003800000 */
.L_x_61:
[----:B-1----:R-:W-:Y:S01]  /*2d10*/  @!P5 IMAD R3, R36, R23, R14 ;  /* 0x000000172403d224 */ /* 0x002fe200078e020e */
[----:B------:R-:W-:Y:S04]  /*2d20*/  BSSY B1, `(.L_x_63) ;  /* 0x0000006000017945 */ /* 0x000fe80003800000 */
[----:B------:R1:W-:Y:S01]  /*2d30*/  @!P5 STG.E.U8 desc[UR38][R6.64+0x18], R3 ;  /* 0x000018030600d986 */ /* 0x0003e2000c101126 */
[----:B------:R-:W-:Y:S05]  /*2d40*/  @P4 BRA `(.L_x_64) ;  /* 0x00000000000c4947 */ /* 0x000fea0003800000 */
[----:B------:R-:W1:Y:S02]  /*2d50*/  LDG.E.U8 R66, desc[UR38][R8.64+0x19] ;  /* 0x0000192608427981 */ /* 0x000e64000c1e1100 */
[----:B-1----:R-:W-:-:S05]  /*2d60*/  PRMT R3, R66, 0x8880, RZ ;  /* 0x0000888042037816 */ /* 0x002fca00000000ff */
[----:B------:R-:W-:-:S07]  /*2d70*/  IMAD R14, R3, R58, RZ ;  /* 0x0000003a030e7224 */ /* 0x000fce00078e02ff */
.L_x_64:
[----:B------:R-:W-:Y:S05]  /*2d80*/  BSYNC B1 ;  /* 0x0000000000017941 */ /* 0x000fea0003800000 */
.L_x_63:
        /* <DEDUP_REMOVED lines=13> */
.L_x_66:
[----:B------:R-:W-:Y:S05]  /*2e60*/  BSYNC B1 ;  /* 0x0000000000017941 */ /* 0x000fea0003800000 */
.L_x_65:
[----:B-1----:R-:W-:Y:S01]  /*2e70*/  @!P1 IMAD R3, R38, R23, R14 ;  /* 0x0000001726039224 */ /* 0x002fe200078e020e */
[----:B------:R-:W-:Y:S04]  /*2e80*/  BSSY B1, `(.L_x_67) ;  /* 0x0000006000017945 */ /* 0x000fe80003800000 */
[----:B------:R1:W-:Y:S01]  /*2e90*/  @!P1 STG.E.U8 desc[UR38][R4.64+0x18], R3 ;  /* 0x0000180304009986 */ /* 0x0003e2000c101126 */
[----:B------:R-:W-:Y:S05]  /*2ea0*/  @P4 BRA `(.L_x_68) ;  /* 0x00000000000c4947 */ /* 0x000fea0003800000 */
[----:B------:R-:W1:Y:S02]  /*2eb0*/  LDG.E.U8 R66, desc[UR38][R10.64+0x19] ;  /* 0x000019260a427981 */ /* 0x000e64000c1e1100 */
[----:B-1----:R-:W-:-:S05]  /*2ec0*/  PRMT R3, R66, 0x8880, RZ ;  /* 0x0000888042037816 */ /* 0x002fca00000000ff */
[----:B------:R-:W-:-:S07]  /*2ed0*/  IMAD R14, R3, R58, RZ ;  /* 0x0000003a030e7224 */ /* 0x000fce00078e02ff */
.L_x_68:
[----:B------:R-:W-:Y:S05]  /*2ee0*/  BSYNC B1 ;  /* 0x0000000000017941 */ /* 0x000fea0003800000 */
.L_x_67:
[----:B------:R-:W-:Y:S01]  /*2ef0*/  @!P4 IMAD R39, R39, R23, R14 ;  /* 0x000000172727c224 */ /* 0x000fe200078e020e */
[----:B------:R-:W-:Y:S04]  /*2f00*/  BSSY B1, `(.L_x_69) ;  /* 0x0000006000017945 */ /* 0x000fe80003800000 */
[----:B------:R0:W-:Y:S01]  /*2f10*/  @!P4 STG.E.U8 desc[UR38][R4.64+0x19], R39 ;  /* 0x000019270400c986 */ /* 0x0001e2000c101126 */
[----:B------:R-:W-:Y:S05]  /*2f20*/  @P5 BRA `(.L_x_70) ;  /* 0x00000000000c5947 */ /* 0x000fea0003800000 */
[----:B------:R-:W1:Y:S02]  /*2f30*/  LDG.E.U8 R66, desc[UR38][R8.64+0x20] ;  /* 0x0000202608427981 */ /* 0x000e64000c1e1100 */
[----:B-1----:R-:W-:-:S05]  /*2f40*/  PRMT R3, R66, 0x8880, RZ ;  /* 0x0000888042037816 */ /* 0x002fca00000000ff */
[----:B------:R-:W-:-:S07]  /*2f50*/  IMAD R14, R3, R58, RZ ;  /* 0x0000003a030e7224 */ /* 0x000fce00078e02ff */
.L_x_70:
[----:B------:R-:W-:Y:S05]  /*2f60*/  BSYNC B1 ;  /* 0x0000000000017941 */ /* 0x000fea0003800000 */
.L_x_69:
[----:B-1----:R-:W-:Y:S01]  /*2f70*/  @!P5 IMAD R3, R40, R23, R14 ;  /* 0x000000172803d224 */ /* 0x002fe200078e020e */
[----:B------:R-:W-:Y:S04]  /*2f80*/  BSSY B1, `(.L_x_71) ;  /* 0x0000006000017945 */ /* 0x000fe80003800000 */
[----:B------:R1:W-:Y:S01]  /*2f90*/  @!P5 STG.E.U8 desc[UR38][R6.64+0x20], R3 ;  /* 0x000020030600d986 */ /* 0x0003e2000c101126 */
[----:B------:R-:W-:Y:S05]  /*2fa0*/  @P0 BRA `(.L_x_72) ;  /* 0x00000000000c0947 */ /* 0x000fea0003800000 */
[----:B------:R-:W1:Y:S02]  /*2fb0*/  LDG.E.U8 R66, desc[UR38][R8.64+0x21] ;  /* 0x0000212608427981 */ /* 0x000e64000c1e1100 */
[----:B-1----:R-:W-:-:S05]  /*2fc0*/  PRMT R3, R66, 0x8880, RZ ;  /* 0x0000888042037816 */ /* 0x002fca00000000ff */
[----:B------:R-:W-:-:S07]  /*2fd0*/  IMAD R14, R3, R58, RZ ;  /* 0x0000003a030e7224 */ /* 0x000fce00078e02ff */
.L_x_72:
[----:B------:R-:W-:Y:S05]  /*2fe0*/  BSYNC B1 ;  /* 0x0000000000017941 */ /* 0x000fea0003800000 */
.L_x_71:
        /* <DEDUP_REMOVED lines=13> */
.L_x_74:
[----:B------:R-:W-:Y:S05]  /*30c0*/  BSYNC B1 ;  /* 0x0000000000017941 */ /* 0x000fea0003800000 */
.L_x_73:
[----:B-1----:R-:W-:Y:S01]  /*30d0*/  @!P3 IMAD R3, R42, R23, R14 ;  /* 0x000000172a03b224 */ /* 0x002fe200078e020e */
[----:B------:R-:W-:Y:S04]  /*30e0*/  BSSY B1, `(.L_x_75) ;  /* 0x0000006000017945 */ /* 0x000fe80003800000 */
[----:B------:R1:W-:Y:S01]  /*30f0*/  @!P3 STG.E.U8 desc[UR38][R4.64+0x20], R3 ;  /* 0x000020030400b986 */ /* 0x0003e2000c101126 */
[----:B------:R-:W-:Y:S05]  /*3100*/  @P2 BRA `(.L_x_76) ;  /* 0x00000000000c2947 */ /* 0x000fea0003800000 */
[----:B------:R-:W1:Y:S02]  /*3110*/  LDG.E.U8 R66, desc[UR38][R10.64+0x21] ;  /* 0x000021260a427981 */ /* 0x000e64000c1e1100 */
[----:B-1----:R-:W-:-:S05]  /*3120*/  PRMT R3, R66, 0x8880, RZ ;  /* 0x0000888042037816 */ /* 0x002fca00000000ff */
[----:B------:R-:W-:-:S07]  /*3130*/  IMAD R14, R3, R58, RZ ;  /* 0x0000003a030e7224 */ /* 0x000fce00078e02ff */
.L_x_76:
[----:B------:R-:W-:Y:S05]  /*3140*/  BSYNC B1 ;  /* 0x0000000000017941 */ /* 0x000fea0003800000 */
.L_x_75:
[----:B------:R-:W-:Y:S01]  /*3150*/  @!P2 IMAD R43, R43, R23, R14 ;  /* 0x000000172b2ba224 */ /* 0x000fe200078e020e */
[----:B------:R-:W-:Y:S04]  /*3160*/  BSSY B1, `(.L_x_77) ;  /* 0x0000006000017945 */ /* 0x000fe80003800000 */
[----:B------:R0:W-:Y:S01]  /*3170*/  @!P2 STG.E.U8 desc[UR38][R4.64+0x21], R43 ;  /* 0x0000212b0400a986 */ /* 0x0001e2000c101126 */
[----:B------:R-:W-:Y:S05]  /*3180*/  @P0 BRA `(.L_x_78) ;  /* 0x00000000000c0947 */ /* 0x000fea0003800000 */
[----:B------:R-:W1:Y:S02]  /*3190*/  LDG.E.U8 R66, desc[UR38][R8.64+0x28] ;  /* 0x0000282608427981 */ /* 0x000e64000c1e1100 */
[----:B-1----:R-:W-:-:S05]  /*31a0*/  PRMT R3, R66, 0x8880, RZ ;  /* 0x0000888042037816 */ /* 0x002fca00000000ff */
[----:B------:R-:W-:-:S07]  /*31b0*/  IMAD R14, R3, R58, RZ ;  /* 0x0000003a030e7224 */ /* 0x000fce00078e02ff */
.L_x_78:
[----:B------:R-:W-:Y:S05]  /*31c0*/  BSYNC B1 ;  /* 0x0000000000017941 */ /* 0x000fea0003800000 */
.L_x_77:
[----:B-1----:R-:W-:Y:S01]  /*31d0*/  @!P0 IMAD R3, R44, R23, R14 ;  /* 0x000000172c038224 */ /* 0x002fe200078e020e */
[----:B------:R-:W-:Y:S04]  /*31e0*/  BSSY B1, `(.L_x_79) ;  /* 0x0000006000017945 */ /* 0x000fe80003800000 */
[----:B------:R1:W-:Y:S01]  /*31f0*/  @!P0 STG.E.U8 desc[UR38][R6.64+0x28], R3 ;  /* 0x0000280306008986 */ /* 0x0003e2000c101126 */
[----:B------:R-:W-:Y:S05]  /*3200*/  @P5 BRA `(.L_x_80) ;  /* 0x00000000000c5947 */ /* 0x000fea0003800000 */
[----:B------:R-:W1:Y:S02]  /*3210*/  LDG.E.U8 R66, desc[UR38][R8.64+0x29] ;  /* 0x0000292608427981 */ /* 0x000e64000c1e1100 */
[----:B-1----:R-:W-:-:S05]  /*3220*/  PRMT R3, R66, 0x8880, RZ ;  /* 0x0000888042037816 */ /* 0x002fca00000000ff */
[----:B------:R-:W-:-:S07]  /*3230*/  IMAD R14, R3, R58, RZ ;  /* 0x0000003a030e7224 */ /* 0x000fce00078e02ff */
.L_x_80:
[----:B------:R-:W-:Y:S05]  /*3240*/  BSYNC B1 ;  /* 0x0000000000017941 */ /* 0x000fea0003800000 */
.L_x_79:
        /* <DEDUP_REMOVED lines=13> */
.L_x_82:
[----:B------:R-:W-:Y:S05]  /*3320*/  BSYNC B1 ;  /* 0x0000000000017941 */ /* 0x000fea0003800000 */
.L_x_81:
[----:B-1----:R-:W-:Y:S01]  /*3330*/  @!P4 IMAD R3, R46, R23, R14 ;  /* 0x000000172e03c224 */ /* 0x002fe200078e020e */
[----:B------:R-:W-:Y:S04]  /*3340*/  BSSY B1, `(.L_x_83) ;  /* 0x0000006000017945 */ /* 0x000fe80003800000 */
[----:B------:R1:W-:Y:S01]  /*3350*/  @!P4 STG.E.U8 desc[UR38][R4.64+0x28], R3 ;  /* 0x000028030400c986 */ /* 0x0003e2000c101126 */
[----:B------:R-:W-:Y:S05]  /*3360*/  @P1 BRA `(.L_x_84) ;  /* 0x00000000000c1947 */ /* 0x000fea0003800000 */
[----:B------:R-:W1:Y:S02]  /*3370*/  LDG.E.U8 R66, desc[UR38][R10.64+0x29] ;  /* 0x000029260a427981 */ /* 0x000e64000c1e1100 */
[----:B-1----:R-:W-:-:S05]  /*3380*/  PRMT R3, R66, 0x8880, RZ ;  /* 0x0000888042037816 */ /* 0x002fca00000000ff */
[----:B------:R-:W-:-:S07]  /*3390*/  IMAD R14, R3, R58, RZ ;  /* 0x0000003a030e7224 */ /* 0x000fce00078e02ff */
.L_x_84:
[----:B------:R-:W-:Y:S05]  /*33a0*/  BSYNC B1 ;  /* 0x0000000000017941 */ /* 0x000fea0003800000 */
.L_x_83:
[----:B------:R-:W-:Y:S01]  /*33b0*/  @!P1 IMAD R47, R47, R23, R14 ;  /* 0x000000172f2f9224 */ /* 0x000fe200078e020e */
[----:B------:R-:W-:Y:S04]  /*33c0*/  BSSY B1, `(.L_x_85) ;  /* 0x0000006000017945 */ /* 0x000fe80003800000 */
[----:B------:R0:W-:Y:S01]  /*33d0*/  @!P1 STG.E.U8 desc[UR38][R4.64+0x29], R47 ;  /* 0x0000292f04009986 */ /* 0x0001e2000c101126 */
[----:B------:R-:W-:Y:S05]  /*33e0*/  @P3 BRA `(.L_x_86) ;  /* 0x00000000000c3947 */ /* 0x000fea0003800000 */
[----:B------:R-:W1:Y:S02]  /*33f0*/  LDG.E.U8 R66, desc[UR38][R8.64+0x30] ;  /* 0x0000302608427981 */ /* 0x000e64000c1e1100 */
[----:B-1----:R-:W-:-:S05]  /*3400*/  PRMT R3, R66, 0x8880, RZ ;  /* 0x0000888042037816 */ /* 0x002fca00000000ff */
[----:B------:R-:W-:-:S07]  /*3410*/  IMAD R14, R3, R58, RZ ;  /* 0x0000003a030e7224 */ /* 0x000fce00078e02ff */
.L_x_86:
[----:B------:R-:W-:Y:S05]  /*3420*/  BSYNC B1 ;  /* 0x0000000000017941 */ /* 0x000fea0003800000 */
.L_x_85:
[----:B-1----:R-:W-:Y:S01]  /*3430*/  @!P3 IMAD R3, R48, R23, R14 ;  /* 0x000000173003b224 */ /* 0x002fe200078e020e */
[----:B------:R-:W-:Y:S04]  /*3440*/  BSSY B1, `(.L_x_87) ;  /* 0x0000006000017945 */ /* 0x000fe80003800000 */
[----:B------:R1:W-:Y:S01]  /*3450*/  @!P3 STG.E.U8 desc[UR38][R6.64+0x30], R3 ;  /* 0x000030030600b986 */ /* 0x0003e2000c101126 */
[----:B------:R-:W-:Y:S05]  /*3460*/  @P5 BRA `(.L_x_88) ;  /* 0x00000000000c5947 */ /* 0x000fea0003800000 */
[----:B------:R-:W1:Y:S02]  /*3470*/  LDG.E.U8 R66, desc[UR38][R8.64+0x31] ;  /* 0x0000312608427981 */ /* 0x000e64000c1e1100 */
[----:B-1----:R-:W-:-:S05]  /*3480*/  PRMT R3, R66, 0x8880, RZ ;  /* 0x0000888042037816 */ /* 0x002fca00000000ff */
[----:B------:R-:W-:-:S07]  /*3490*/  IMAD R14, R3, R58, RZ ;  /* 0x0000003a030e7224 */ /* 0x000fce00078e02ff */
.L_x_88:
[----:B------:R-:W-:Y:S05]  /*34a0*/  BSYNC B1 ;  /* 0x0000000000017941 */ /* 0x000fea0003800000 */
.L_x_87:
        /* <DEDUP_REMOVED lines=9> */
[----:B------:R-:W-:Y:S01]  /*3540*/  ISETP.LT.OR P3, PT, R72, 0x9, !P3 ;  /* 0x000000094800780c */ /* 0x000fe20005f61670 */
[----:B------:R-:W-:-:S12]  /*3550*/  @P2 BRA `(.L_x_90) ;  /* 0x00000000000c2947 */ /* 0x000fd80003800000 */
[----:B------:R-:W1:Y:S02]  /*3560*/  LDG.E.U8 R66, desc[UR38][R10.64+0x30] ;  /* 0x000030260a427981 */ /* 0x000e64000c1e1100 */
[----:B-1----:R-:W-:-:S05]  /*3570*/  PRMT R3, R66, 0x8880, RZ ;  /* 0x0000888042037816 */ /* 0x002fca00000000ff */
[----:B------:R-:W-:-:S07]  /*3580*/  IMAD R14, R3, R58, RZ ;  /* 0x0000003a030e7224 */ /* 0x000fce00078e02ff */
.L_x_90:
[----:B------:R-:W-:Y:S05]  /*3590*/  BSYNC B1 ;  /* 0x0000000000017941 */ /* 0x000fea0003800000 */
.L_x_89:
[----:B-1----:R-:W-:Y:S01]  /*35a0*/  @!P2 IMAD R3, R50, R23, R14 ;  /* 0x000000173203a224 */ /* 0x002fe200078e020e */
[----:B------:R-:W-:Y:S04]  /*35b0*/  BSSY B1, `(.L_x_91) ;  /* 0x0000006000017945 */ /* 0x000fe80003800000 */
[----:B------:R1:W-:Y:S01]  /*35c0*/  @!P2 STG.E.U8 desc[UR38][R4.64+0x30], R3 ;  /* 0x000030030400a986 */ /* 0x0003e2000c101126 */
[----:B------:R-:W-:Y:S05]  /*35d0*/  @P0 BRA `(.L_x_92) ;  /* 0x00000000000c0947 */ /* 0x000fea0003800000 */
[----:B------:R-:W1:Y:S02]  /*35e0*/  LDG.E.U8 R66, desc[UR38][R10.64+0x31] ;  /* 0x000031260a427981 */ /* 0x000e64000c1e1100 */
[----:B-1----:R-:W-:-:S05]  /*35f0*/  PRMT R3, R66, 0x8880, RZ ;  /* 0x0000888042037816 */ /* 0x002fca00000000ff */
[----:B------:R-:W-:-:S07]  /*3600*/  IMAD R14, R3, R58, RZ ;  /* 0x0000003a030e7224 */ /* 0x000fce00078e02ff */
.L_x_92:
[----:B------:R-:W-:Y:S05]  /*3610*/  BSYNC B1 ;  /* 0x0000000000017941 */ /* 0x000fea0003800000 */
.L_x_91:
[----:B------:R-:W-:Y:S01]  /*3620*/  @!P0 IMAD R51, R51, R23, R14 ;  /* 0x0000001733338224 */ /* 0x000fe200078e020e */
[----:B------:R-:W-:Y:S04]  /*3630*/  BSSY B1, `(.L_x_93) ;  /* 0x0000006000017945 */ /* 0x000fe80003800000 */
[----:B------:R0:W-:Y:S01]  /*3640*/  @!P0 STG.E.U8 desc[UR38][R4.64+0x31], R51 ;  /* 0x0000313304008986 */ /* 0x0001e2000c101126 */
[----:B------:R-:W-:Y:S05]  /*3650*/  @P5 BRA `(.L_x_94) ;  /* 0x00000000000c5947 */ /* 0x000fea0003800000 */
[----:B------:R-:W1:Y:S02]  /*3660*/  LDG.E.U8 R66, desc[UR38][R8.64+0x38] ;  /* 0x0000382608427981 */ /* 0x000e64000c1e1100 */
[----:B-1----:R-:W-:-:S05]  /*3670*/  PRMT R3, R66, 0x8880, RZ ;  /* 0x0000888042037816 */ /* 0x002fca00000000ff */
[----:B------:R-:W-:-:S07]  /*3680*/  IMAD R14, R3, R58, RZ ;  /* 0x0000003a030e7224 */ /* 0x000fce00078e02ff */
.L_x_94:
[----:B------:R-:W-:Y:S05]  /*3690*/  BSYNC B1 ;  /* 0x0000000000017941 */ /* 0x000fea0003800000 */
.L_x_93:
[----:B-1----:R-:W-:Y:S01]  /*36a0*/  @!P5 IMAD R3, R52, R23, R14 ;  /* 0x000000173403d224 */ /* 0x002fe200078e020e */
[----:B------:R-:W-:Y:S04]  /*36b0*/  BSSY B1, `(.L_x_95) ;  /* 0x0000006000017945 */ /* 0x000fe80003800000 */
[----:B------:R1:W-:Y:S01]  /*36c0*/  @!P5 STG.E.U8 desc[UR38][R6.64+0x38], R3 ;  /* 0x000038030600d986 */ /* 0x0003e2000c101126 */
[----:B------:R-:W-:Y:S05]  /*36d0*/  @P4 BRA `(.L_x_96) ;  /* 0x00000000000c4947 */ /* 0x000fea0003800000 */
[----:B------:R-:W1:Y:S02]  /*36e0*/  LDG.E.U8 R66, desc[UR38][R8.64+0x39] ;  /* 0x0000392608427981 */ /* 0x000e64000c1e1100 */
[----:B-1----:R-:W-:-:S05]  /*36f0*/  PRMT R3, R66, 0x8880, RZ ;  /* 0x0000888042037816 */ /* 0x002fca00000000ff */
[----:B------:R-:W-:-:S07]  /*3700*/  IMAD R14, R3, R58, RZ ;  /* 0x0000003a030e7224 */ /* 0x000fce00078e02ff */
.L_x_96:
[----:B------:R-:W-:Y:S05]  /*3710*/  BSYNC B1 ;  /* 0x0000000000017941 */ /* 0x000fea0003800000 */
.L_x_95:
[----:B------:R-:W-:Y:S01]  /*3720*/  @!P4 IMAD R53, R53, R23, R14 ;  /* 0x000000173535c224 */ /* 0x000fe200078e020e */
[----:B------:R-:W-:Y:S04]  /*3730*/  BSSY B1, `(.L_x_97) ;  /* 0x0000006000017945 */ /* 0x000fe80003800000 */
[----:B------:R0:W-:Y:S01]  /*3740*/  @!P4 STG.E.U8 desc[UR38][R6.64+0x39], R53 ;  /* 0x000039350600c986 */ /* 0x0001e2000c101126 */
[----:B------:R-:W-:Y:S05]  /*3750*/  @P3 BRA `(.L_x_98) ;  /* 0x00000000000c3947 */ /* 0x000fea0003800000 */
[----:B------:R-:W1:Y:S02]  /*3760*/  LDG.E.U8 R66, desc[UR38][R10.64+0x38] ;  /* 0x000038260a427981 */ /* 0x000e64000c1e1100 */
[----:B-1----:R-:W-:-:S05]  /*3770*/  PRMT R3, R66, 0x8880, RZ ;  /* 0x0000888042037816 */ /* 0x002fca00000000ff */
[----:B------:R-:W-:-:S07]  /*3780*/  IMAD R14, R3, R58, RZ ;  /* 0x0000003a030e7224 */ /* 0x000fce00078e02ff */
.L_x_98:
[----:B------:R-:W-:Y:S05]  /*3790*/  BSYNC B1 ;  /* 0x0000000000017941 */ /* 0x000fea0003800000 */
.L_x_97:
[----:B-1----:R-:W-:Y:S01]  /*37a0*/  @!P3 IMAD R3, R54, R23, R14 ;  /* 0x000000173603b224 */ /* 0x002fe200078e020e */
[----:B------:R-:W-:Y:S01]  /*37b0*/  ISETP.LT.OR P1, PT, R72, 0x9, !P1 ;  /* 0x000000094800780c */ /* 0x000fe20004f21670 */
[----:B------:R-:W-:Y:S03]  /*37c0*/  BSSY B1, `(.L_x_99) ;  /* 0x0000006000017945 */ /* 0x000fe60003800000 */
[----:B------:R1:W-:Y:S09]  /*37d0*/  @!P3 STG.E.U8 desc[UR38][R4.64+0x38], R3 ;  /* 0x000038030400b986 */ /* 0x0003f2000c101126 */
[----:B------:R-:W-:Y:S05]  /*37e0*/  @P1 BRA `(.L_x_100) ;  /* 0x00000000000c1947 */ /* 0x000fea0003800000 */
[----:B------:R-:W1:Y:S02]  /*37f0*/  LDG.E.U8 R66, desc[UR38][R10.64+0x39] ;  /* 0x000039260a427981 */ /* 0x000e64000c1e1100 */
[----:B-1----:R-:W-:-:S05]  /*3800*/  PRMT R3, R66, 0x8880, RZ ;  /* 0x0000888042037816 */ /* 0x002fca00000000ff */
[----:B------:R-:W-:-:S07]  /*3810*/  IMAD R14, R3, R58, RZ ;  /* 0x0000003a030e7224 */ /* 0x000fce00078e02ff */
.L_x_100:
[----:B------:R-:W-:Y:S05]  /*3820*/  BSYNC B1 ;  /* 0x0000000000017941 */ /* 0x000fea0003800000 */
.L_x_99:
[----:B------:R-:W-:Y:S01]  /*3830*/  IMAD R55, R55, R23, R14 ;  /* 0x0000001737377224 */ /* 0x000fe200078e020e */
[----:B------:R-:W-:Y:S06]  /*3840*/  @P1 BRA `(.L_x_101) ;  /* 0x0000000400c81947 */ /* 0x000fec0003800000 */
[----:B------:R0:W-:Y:S01]  /*3850*/  STG.E.U8 desc[UR38][R4.64+0x39], R55 ;  /* 0x0000393704007986 */ /* 0x0001e2000c101126 */
[----:B------:R-:W-:Y:S05]  /*3860*/  BRA `(.L_x_101) ;  /* 0x0000000400c07947 */ /* 0x000fea0003800000 */
.L_x_36:
[C---:B------:R-:W-:Y:S02]  /*3870*/  ISETP.GE.AND P1, PT, R73.reuse, 0x1, PT ;  /* 0x000000014900780c */ /* 0x040fe40003f26270 */
[----:B------:R-:W-:Y:S02]  /*3880*/  ISETP.GE.AND P0, PT, R73, 0x2, PT ;  /* 0x000000024900780c */ /* 0x000fe40003f06270 */
[C---:B------:R-:W-:Y:S02]  /*3890*/  ISETP.LT.OR P4, PT, R72.reuse, 0x1, !P1 ;  /* 0x000000014800780c */ /* 0x040fe40004f81670 */
[C---:B------:R-:W-:Y:S02]  /*38a0*/  ISETP.LT.OR P5, PT, R72.reuse, 0x1, !P0 ;  /* 0x000000014800780c */ /* 0x040fe400047a1670 */
[C---:B------:R-:W-:Y:S02]  /*38b0*/  ISETP.LT.OR P1, PT, R72.reuse, 0x9, !P1 ;  /* 0x000000094800780c */ /* 0x040fe40004f21670 */
[----:B------:R-:W-:-:S02]  /*38c0*/  ISETP.LT.OR P0, PT, R72, 0x9, !P0 ;  /* 0x000000094800780c */ /* 0x000fc40004701670 */
[C---:B------:R-:W-:Y:S02]  /*38d0*/  ISETP.GE.AND P3, PT, R73.reuse, 0x9, PT ;  /* 0x000000094900780c */ /* 0x040fe40003f66270 */
[----:B------:R-:W-:-:S03]  /*38e0*/  ISETP.GE.AND P2, PT, R73, 0xa, PT ;  /* 0x0000000a4900780c */ /* 0x000fc60003f46270 */
[-C--:B------:R-:W-:Y:S02]  /*38f0*/  @!P4 IMAD R3, R24, R23.reuse, RZ ;  /* 0x000000171803c224 */ /* 0x080fe400078e02ff */
[-C--:B------:R-:W-:Y:S02]  /*3900*/  @!P5 IMAD R25, R25, R23.reuse, RZ ;  /* 0x000000171919d224 */ /* 0x080fe400078e02ff */
[-C--:B------:R-:W-:Y:S01]  /*3910*/  @!P1 IMAD R9, R26, R23.reuse, RZ ;  /* 0x000000171a099224 */ /* 0x080fe200078e02ff */
[----:B------:R0:W-:Y:S01]  /*3920*/  @!P4 STG.E.U8 desc[UR38][R6.64], R3 ;  /* 0x000000030600c986 */ /* 0x0001e2000c101126 */
[C---:B------:R-:W-:Y:S01]  /*3930*/  ISETP.LT.OR P4, PT, R72.reuse, 0x1, !P3 ;  /* 0x000000014800780c */ /* 0x040fe20005f81670 */
[----:B------:R-:W-:Y:S02]  /*3940*/  @!P0 IMAD R27, R27, R23, RZ ;  /* 0x000000171b1b8224 */ /* 0x000fe400078e02ff */
[----:B------:R-:W-:Y:S01]  /*3950*/  @!P5 STG.E.U8 desc[UR38][R6.64+0x1], R25 ;  /* 0x000001190600d986 */ /* 0x000fe2000c101126 */
[----:B------:R-:W-:-:S02]  /*3960*/  ISETP.LT.OR P5, PT, R72, 0x1, !P2 ;  /* 0x000000014800780c */ /* 0x000fc400057a1670 */
[C---:B------:R-:W-:Y:S01]  /*3970*/  ISETP.LT.OR P2, PT, R72.reuse, 0x9, !P2 ;  /* 0x000000094800780c */ /* 0x040fe20005741670 */
[----:B------:R1:W-:Y:S01]  /*3980*/  @!P1 STG.E.U8 desc[UR38][R4.64], R9 ;  /* 0x0000000904009986 */ /* 0x0003e2000c101126 */
[----:B------:R-:W-:Y:S02]  /*3990*/  ISETP.LT.OR P1, PT, R72, 0x9, !P3 ;  /* 0x000000094800780c */ /* 0x000fe40005f21670 */
[C---:B------:R-:W-:Y:S01]  /*39a0*/  ISETP.GE.AND P3, PT, R73.reuse, 0x11, PT ;  /* 0x000000114900780c */ /* 0x040fe20003f66270 */
[----:B------:R-:W-:Y:S01]  /*39b0*/  @!P0 STG.E.U8 desc[UR38][R4.64+0x1], R27 ;  /* 0x0000011b04008986 */ /* 0x000fe2000c101126 */
[----:B------:R-:W-:Y:S01]  /*39c0*/  ISETP.GE.AND P0, PT, R73, 0x12, PT ;  /* 0x000000124900780c */ /* 0x000fe20003f06270 */
[----:B------:R-:W-:-:S04]  /*39d0*/  @!P4 IMAD R11, R28, R23, RZ ;  /* 0x000000171c0bc224 */ /* 0x000fc800078e02ff */
[-C--:B------:R-:W-:Y:S01]  /*39e0*/  @!P5 IMAD R29, R29, R23.reuse, RZ ;  /* 0x000000171d1dd224 */ /* 0x080fe200078e02ff */
[----:B------:R-:W-:Y:S01]  /*39f0*/  @!P4 STG.E.U8 desc[UR38][R6.64+0x8], R11 ;  /* 0x0000080b0600c986 */ /* 0x000fe2000c101126 */
[C---:B------:R-:W-:Y:S01]  /*3a00*/  ISETP.LT.OR P4, PT, R72.reuse, 0x1, !P3 ;  /* 0x000000014800780c */ /* 0x040fe20005f81670 */
[-C--:B------:R-:W-:Y:S02]  /*3a10*/  @!P2 IMAD R31, R31, R23.reuse, RZ ;  /* 0x000000171f1fa224 */ /* 0x080fe400078e02ff */
[----:B------:R-:W-:Y:S01]  /*3a20*/  @!P5 STG.E.U8 desc[UR38][R6.64+0x9], R29 ;  /* 0x0000091d0600d986 */ /* 0x000fe2000c101126 */
[----:B------:R-:W-:Y:S01]  /*3a30*/  ISETP.LT.OR P5, PT, R72, 0x1, !P0 ;  /* 0x000000014800780c */ /* 0x000fe200047a1670 */
[----:B0-----:R-:W-:Y:S01]  /*3a40*/  @!P1 IMAD R3, R30, R23, RZ ;  /* 0x000000171e039224 */ /* 0x001fe200078e02ff */
[----:B------:R-:W-:Y:S01]  /*3a50*/  ISETP.LT.OR P0, PT, R72, 0x9, !P0 ;  /* 0x000000094800780c */ /* 0x000fe20004701670 */
[----:B------:R-:W-:Y:S01]  /*3a60*/  @!P2 STG.E.U8 desc[UR38][R4.64+0x9], R31 ;  /* 0x0000091f0400a986 */ /* 0x000fe2000c101126 */
[----:B------:R-:W-:-:S03]  /*3a70*/  ISETP.GE.AND P2, PT, R73, 0x19, PT ;  /* 0x000000194900780c */ /* 0x000fc60003f46270 */
[----:B------:R0:W-:Y:S01]  /*3a80*/  @!P1 STG.E.U8 desc[UR38][R4.64+0x8], R3 ;  /* 0x0000080304009986 */ /* 0x0001e2000c101126 */
[----:B------:R-:W-:Y:S01]  /*3a90*/  ISETP.LT.OR P1, PT, R72, 0x9, !P3 ;  /* 0x000000094800780c */ /* 0x000fe20005f21670 */
[----:B-1----:R-:W-:Y:S01]  /*3aa0*/  @!P4 IMAD R9, R32, R23, RZ ;  /* 0x000000172009c224 */ /* 0x002fe200078e02ff */
[----:B------:R-:W-:-:S03]  /*3ab0*/  ISETP.GE.AND P3, PT, R73, 0x1a, PT ;  /* 0x0000001a4900780c */ /* 0x000fc60003f66270 */
[-C--:B------:R-:W-:Y:S01]  /*3ac0*/  @!P5 IMAD R33, R33, R23.reuse, RZ ;  /* 0x000000172121d224 */ /* 0x080fe200078e02ff */
[----:B------:R-:W-:Y:S01]  /*3ad0*/  @!P4 STG.E.U8 desc[UR38][R6.64+0x10], R9 ;  /* 0x000010090600c986 */ /* 0x000fe2000c101126 */
[C---:B------:R-:W-:Y:S01]  /*3ae0*/  ISETP.LT.OR P4, PT, R72.reuse, 0x1, !P3 ;  /* 0x000000014800780c */ /* 0x040fe20005f81670 */
[-C--:B------:R-:W-:Y:S01]  /*3af0*/  @!P0 IMAD R35, R35, R23.reuse, RZ ;  /* 0x0000001723238224 */ /* 0x080fe200078e02ff */
[C---:B------:R-:W-:Y:S01]  /*3b00*/  ISETP.LT.OR P3, PT, R72.reuse, 0x9, !P3 ;  /* 0x000000094800780c */ /* 0x040fe20005f61670 */
[----:B------:R-:W-:Y:S01]  /*3b10*/  @!P5 STG.E.U8 desc[UR38][R6.64+0x11], R33 ;  /* 0x000011210600d986 */ /* 0x000fe2000c101126 */
[----:B------:R-:W-:Y:S02]  /*3b20*/  ISETP.LT.OR P5, PT, R72, 0x1, !P2 ;  /* 0x000000014800780c */ /* 0x000fe400057a1670 */
[----:B0-----:R-:W-:Y:S01]  /*3b30*/  @!P1 IMAD R3, R34, R23, RZ ;  /* 0x0000001722039224 */ /* 0x001fe200078e02ff */
[----:B------:R-:W-:Y:S01]  /*3b40*/  @!P0 STG.E.U8 desc[UR38][R4.64+0x11], R35 ;  /* 0x0000112304008986 */ /* 0x000fe2000c101126 */
[----:B------:R-:W-:-:S02]  /*3b50*/  ISETP.LT.OR P2, PT, R72, 0x9, !P2 ;  /* 0x000000094800780c */ /* 0x000fc40005741670 */
[C---:B------:R-:W-:Y:S01]  /*3b60*/  ISETP.GE.AND P0, PT, R73.reuse, 0x21, PT ;  /* 0x000000214900780c */ /* 0x040fe20003f06270 */
[----:B------:R0:W-:Y:S01]  /*3b70*/  @!P1 STG.E.U8 desc[UR38][R4.64+0x10], R3 ;  /* 0x0000100304009986 */ /* 0x0001e2000c101126 */
[----:B------:R-:W-:Y:S01]  /*3b80*/  ISETP.GE.AND P1, PT, R73, 0x22, PT ;  /* 0x000000224900780c */ /* 0x000fe20003f26270 */
[-C--:B------:R-:W-:Y:S02]  /*3b90*/  @!P4 IMAD R37, R37, R23.reuse, RZ ;  /* 0x000000172525c224 */ /* 0x080fe400078e02ff */
[-C--:B------:R-:W-:Y:S02]  /*3ba0*/  @!P3 IMAD R39, R39, R23.reuse, RZ ;  /* 0x000000172727b224 */ /* 0x080fe400078e02ff */
[-C--:B------:R-:W-:Y:S01]  /*3bb0*/  @!P5 IMAD R11, R36, R23.reuse, RZ ;  /* 0x00000017240bd224 */ /* 0x080fe200078e02ff */
[----:B------:R-:W-:Y:S01]  /*3bc0*/  @!P4 STG.E.U8 desc[UR38][R6.64+0x19], R37 ;  /* 0x000019250600c986 */ /* 0x000fe2000c101126 */
[C---:B------:R-:W-:Y:S02]  /*3bd0*/  ISETP.LT.OR P4, PT, R72.reuse, 0x1, !P0 ;  /* 0x000000014800780c */ /* 0x040fe40004781670 */
[C---:B------:R-:W-:Y:S01]  /*3be0*/  ISETP.LT.OR P0, PT, R72.reuse, 0x9, !P0 ;  /* 0x000000094800780c */ /* 0x040fe20004701670 */
[----:B------:R-:W-:Y:S01]  /*3bf0*/  @!P5 STG.E.U8 desc[UR38][R6.64+0x18], R11 ;  /* 0x0000180b0600d986 */ /* 0x000fe2000c101126 */
[----:B------:R-:W-:Y:S01]  /*3c00*/  ISETP.LT.OR P5, PT, R72, 0x1, !P1 ;  /* 0x000000014800780c */ /* 0x000fe20004fa1670 */
[----:B0-----:R-:W-:Y:S01]  /*3c10*/  @!P2 IMAD R3, R38, R23, RZ ;  /* 0x000000172603a224 */ /* 0x001fe200078e02ff */
[----:B------:R-:W-:Y:S01]  /*3c20*/  ISETP.LT.OR P1, PT, R72, 0x9, !P1 ;  /* 0x000000094800780c */ /* 0x000fe20004f21670 */
[----:B------:R-:W-:Y:S01]  /*3c30*/  @!P3 STG.E.U8 desc[UR38][R4.64+0x19], R39 ;  /* 0x000019270400b986 */ /* 0x000fe2000c101126 */
[----:B------:R-:W-:-:S03]  /*3c40*/  ISETP.GE.AND P3, PT, R73, 0x29, PT ;  /* 0x000000294900780c */ /* 0x000fc60003f66270 */
[----:B------:R0:W-:Y:S01]  /*3c50*/  @!P2 STG.E.U8 desc[UR38][R4.64+0x18], R3 ;  /* 0x000018030400a986 */ /* 0x0001e2000c101126 */
[----:B------:R-:W-:Y:S01]  /*3c60*/  ISETP.GE.AND P2, PT, R73, 0x2a, PT ;  /* 0x0000002a4900780c */ /* 0x000fe20003f46270 */
[----:B------:R-:W-:-:S04]  /*3c70*/  @!P4 IMAD R9, R40, R23, RZ ;  /* 0x000000172809c224 */ /* 0x000fc800078e02ff */
[-C--:B------:R-:W-:Y:S01]  /*3c80*/  @!P5 IMAD R41, R41, R23.reuse, RZ ;  /* 0x000000172929d224 */ /* 0x080fe200078e02ff */
[----:B------:R-:W-:Y:S01]  /*3c90*/  @!P4 STG.E.U8 desc[UR38][R6.64+0x20], R9 ;  /* 0x000020090600c986 */ /* 0x000fe2000c101126 */
[C---:B------:R-:W-:Y:S01]  /*3ca0*/  ISETP.LT.OR P4, PT, R72.reuse, 0x1, !P3 ;  /* 0x000000014800780c */ /* 0x040fe20005f81670 */
[-C--:B------:R-:W-:Y:S01]  /*3cb0*/  @!P1 IMAD R43, R43, R23.reuse, RZ ;  /* 0x000000172b2b9224 */ /* 0x080fe200078e02ff */
        /* <DEDUP_REMOVED lines=25> */
[----:B------:R1:W-:Y:S01]  /*3e50*/  @!P4 STG.E.U8 desc[UR38][R6.64+0x30], R9 ;  /* 0x000030090600c986 */ /* 0x0003e2000c101126 */
[C---:B------:R-:W-:Y:S01]  /*3e60*/  ISETP.LT.OR P4, PT, R72.reuse, 0x1, !P2 ;  /* 0x000000014800780c */ /* 0x040fe20005781670 */
[-C--:B------:R-:W-:Y:S01]  /*3e70*/  @!P0 IMAD R51, R51, R23.reuse, RZ ;  /* 0x0000001733338224 */ /* 0x080fe200078e02ff */
[C---:B------:R-:W-:Y:S01]  /*3e80*/  ISETP.LT.OR P2, PT, R72.reuse, 0x9, !P2 ;  /* 0x000000094800780c */ /* 0x040fe20005741670 */
[----:B------:R2:W-:Y:S01]  /*3e90*/  @!P5 STG.E.U8 desc[UR38][R6.64+0x31], R49 ;  /* 0x000031310600d986 */ /* 0x0005e2000c101126 */
[----:B------:R-:W-:Y:S01]  /*3ea0*/  ISETP.LT.OR P5, PT, R72, 0x1, !P3 ;  /* 0x000000014800780c */ /* 0x000fe20005fa1670 */
[-C--:B0-----:R-:W-:Y:S01]  /*3eb0*/  @!P1 IMAD R3, R50, R23.reuse, RZ ;  /* 0x0000001732039224 */ /* 0x081fe200078e02ff */
[----:B------:R-:W-:Y:S01]  /*3ec0*/  ISETP.LT.OR P3, PT, R72, 0x9, !P3 ;  /* 0x000000094800780c */ /* 0x000fe20005f61670 */
[----:B------:R2:W-:Y:S04]  /*3ed0*/  @!P0 STG.E.U8 desc[UR38][R4.64+0x31], R51 ;  /* 0x0000313304008986 */ /* 0x0005e8000c101126 */
[----:B------:R2:W-:Y:S02]  /*3ee0*/  @!P1 STG.E.U8 desc[UR38][R4.64+0x30], R3 ;  /* 0x0000300304009986 */ /* 0x0005e4000c101126 */
[----:B------:R-:W-:-:S02]  /*3ef0*/  @!P4 IMAD R11, R52, R23, RZ ;  /* 0x00000017340bc224 */ /* 0x000fc400078e02ff */
[-C--:B-1----:R-:W-:Y:S02]  /*3f00*/  @!P2 IMAD R9, R54, R23.reuse, RZ ;  /* 0x000000173609a224 */ /* 0x082fe400078e02ff */
[-C--:B------:R-:W-:Y:S01]  /*3f10*/  @!P5 IMAD R53, R53, R23.reuse, RZ ;  /* 0x000000173535d224 */ /* 0x080fe200078e02ff */
[----:B------:R2:W-:Y:S01]  /*3f20*/  @!P4 STG.E.U8 desc[UR38][R6.64+0x38], R11 ;  /* 0x0000380b0600c986 */ /* 0x0005e2000c101126 */
[----:B------:R-:W-:-:S03]  /*3f30*/  @!P3 IMAD R55, R55, R23, RZ ;  /* 0x000000173737b224 */ /* 0x000fc600078e02ff */
[----:B------:R2:W-:Y:S04]  /*3f40*/  @!P5 STG.E.U8 desc[UR38][R6.64+0x39], R53 ;  /* 0x000039350600d986 */ /* 0x0005e8000c101126 */
[----:B------:R2:W-:Y:S04]  /*3f50*/  @!P2 STG.E.U8 desc[UR38][R4.64+0x38], R9 ;  /* 0x000038090400a986 */ /* 0x0005e8000c101126 */
[----:B------:R2:W-:Y:S02]  /*3f60*/  @!P3 STG.E.U8 desc[UR38][R4.64+0x39], R55 ;  /* 0x000039370400b986 */ /* 0x0005e4000c101126 */
.L_x_101:
[----:B------:R-:W-:Y:S05]  /*3f70*/  BSYNC B0 ;  /* 0x0000000000007941 */ /* 0x000fea0003800000 */
.L_x_35:
[----:B------:R-:W-:Y:S01]  /*3f80*/  IADD3 R16, P0, R16, UR36, RZ ;  /* 0x0000002410107c10 */ /* 0x000fe2000ff1e0ff */
[----:B------:R-:W-:Y:S01]  /*3f90*/  ULDC.64 UR4, c[0x0][0x650] ;  /* 0x0001940000047ab9 */ /* 0x000fe20000000a00 */
[----:B-12---:R-:W-:Y:S01]  /*3fa0*/  PRMT R3, RZ, 0x7610, R3 ;  /* 0x00007610ff037816 */ /* 0x006fe20000000003 */
[----:B------:R-:W-:Y:S01]  /*3fb0*/  IMAD.MOV.U32 R68, RZ, RZ, -0x1 ;  /* 0xffffffffff447424 */ /* 0x000fe200078e00ff */
[----:B------:R-:W-:Y:S01]  /*3fc0*/  IADD3.X R17, R17, UR42, RZ, P0, !PT ;  /* 0x0000002a11117c10 */ /* 0x000fe200087fe4ff */
[----:B------:R-:W-:Y:S01]  /*3fd0*/  IMAD.MOV.U32 R67, RZ, RZ, -0x1 ;  /* 0xffffffffff437424 */ /* 0x000fe200078e00ff */
[----:B------:R-:W-:-:S04]  /*3fe0*/  ISETP.GE.U32.AND P0, PT, R16, UR4, PT ;  /* 0x0000000410007c0c */ /* 0x000fc8000bf06070 */
[----:B------:R-:W-:-:S13]  /*3ff0*/  ISETP.GE.U32.AND.EX P0, PT, R17, UR5, PT, P0 ;  /* 0x0000000511007c0c */ /* 0x000fda000bf06100 */
[----:B------:R-:W-:Y:S05]  /*4000*/  @P0 BRA `(.L_x_102) ;  /* 0x00000004004c0947 */ /* 0x000fea0003800000 */
[----:B------:R-:W1:Y:S01]  /*4010*/  LDC.64 R10, c[0x0][0x628] ;  /* 0x00018a00ff0a7b82 */ /* 0x000e620000000a00 */
[----:B------:R-:W2:Y:S01]  /*4020*/  S2R R12, SR_CTAID.X ;  /* 0x00000000000c7919 */ /* 0x000ea20000002500 */
[----:B0-----:R-:W-:Y:S02]  /*4030*/  IMAD.MOV.U32 R8, RZ, RZ, R16 ;  /* 0x000000ffff087224 */ /* 0x001fe400078e0010 */
[----:B------:R-:W-:Y:S01]  /*4040*/  IMAD.MOV.U32 R9, RZ, RZ, R17 ;  /* 0x000000ffff097224 */ /* 0x000fe200078e0011 */
[----:B------:R-:W0:Y:S03]  /*4050*/  S2R R20, SR_CTAID.Y ;  /* 0x0000000000147919 */ /* 0x000e260000002600 */
[----:B------:R-:W0:Y:S08]  /*4060*/  LDC R0, c[0x0][0x630] ;  /* 0x00018c00ff007b82 */ /* 0x000e300000000800 */
[----:B------:R-:W0:Y:S01]  /*4070*/  LDC.64 R14, c[0x0][0x620] ;  /* 0x00018800ff0e7b82 */ /* 0x000e220000000a00 */
[----:B-1----:R-:W-:-:S04]  /*4080*/  ISETP.NE.U32.AND P0, PT, R10, RZ, PT ;  /* 0x000000ff0a00720c */ /* 0x002fc80003f05070 */
[----:B------:R-:W-:-:S13]  /*4090*/  ISETP.NE.AND.EX P0, PT, R11, RZ, PT, P0 ;  /* 0x000000ff0b00720c */ /* 0x000fda0003f05300 */
[----:B0-2---:R-:W-:Y:S05]  /*40a0*/  @!P0 BRA `(.L_x_103) ;  /* 0x0000000000288947 */ /* 0x005fea0003800000 */
[----:B------:R-:W0:Y:S02]  /*40b0*/  LDC R3, c[0x0][0x634] ;  /* 0x00018d00ff037b82 */ /* 0x000e240000000800 */
[----:B0-----:R-:W-:-:S05]  /*40c0*/  IADD3 R3, P0, R16, R3, RZ ;  /* 0x0000000310037210 */ /* 0x001fca0007f1e0ff */
[----:B------:R-:W-:-:S04]  /*40d0*/  IMAD.X R13, RZ, RZ, R17, P0 ;  /* 0x000000ffff0d7224 */ /* 0x000fc800000e0611 */
[----:B---3--:R-:W-:-:S04]  /*40e0*/  IMAD.WIDE.U32 R4, R13, R10, RZ ;  /* 0x0000000a0d047225 */ /* 0x008fc800078e00ff */
[----:B----4-:R-:W-:-:S04]  /*40f0*/  IMAD.WIDE.U32 R6, P0, R3, R11, R4 ;  /* 0x0000000b03067225 */ /* 0x010fc80007800004 */
[----:B------:R-:W-:-:S04]  /*4100*/  IMAD.WIDE.U32 R4, R3, R10, RZ ;  /* 0x0000000a03047225 */ /* 0x000fc800078e00ff */
[----:B------:R-:W-:Y:S01]  /*4110*/  IMAD.X R9, RZ, RZ, RZ, P0 ;  /* 0x000000ffff097224 */ /* 0x000fe200000e06ff */
[----:B------:R-:W-:Y:S01]  /*4120*/  IADD3 RZ, P0, R5, R6, RZ ;  /* 0x0000000605ff7210 */ /* 0x000fe20007f1e0ff */
[----:B------:R-:W-:-:S04]  /*4130*/  IMAD.MOV.U32 R8, RZ, RZ, R7 ;  /* 0x000000ffff087224 */ /* 0x000fc800078e0007 */
[----:B------:R-:W-:-:S08]  /*4140*/  IMAD.WIDE.U32.X R8, R13, R11, R8, P0 ;  /* 0x0000000b0d087225 */ /* 0x000fd000000e0408 */
.L_x_103:
[-CC-:B------:R-:W-:Y:S01]  /*4150*/  SHF.R.U64 R67, R8, R0.reuse, R9.reuse ;  /* 0x0000000008437219 */ /* 0x180fe20000001209 */
[----:B---3--:R-:W0:Y:S01]  /*4160*/  LDC.64 R26, c[0x0][0x640] ;  /* 0x00019000ff1a7b82 */ /* 0x008e220000000a00 */
[----:B------:R-:W-:Y:S01]  /*4170*/  SHF.R.U32.HI R0, RZ, R0, R9 ;  /* 0x00000000ff007219 */ /* 0x000fe20000011609 */
[----:B------:R-:W-:Y:S01]  /*4180*/  ULDC UR4, c[0x0][0x150] ;  /* 0x0000540000047ab9 */ /* 0x000fe20000000800 */
[----:B------:R-:W-:Y:S02]  /*4190*/  IADD3 R3, P0, RZ, -R67, RZ ;  /* 0x80000043ff037210 */ /* 0x000fe40007f1e0ff */
[----:B----4-:R-:W-:-:S03]  /*41a0*/  I2FP.F32.U32 R7, R12 ;  /* 0x0000000c00077245 */ /* 0x010fc60000201000 */
[----:B------:R-:W1:Y:S01]  /*41b0*/  LDC R6, c[0x0][0x618] ;  /* 0x00018600ff067b82 */ /* 0x000e620000000800 */
[----:B------:R-:W-:Y:S02]  /*41c0*/  IMAD.X R5, RZ, RZ, ~R0, P0 ;  /* 0x000000ffff057224 */ /* 0x000fe400000e0e00 */
[----:B------:R-:W-:Y:S01]  /*41d0*/  FMUL R7, R7, UR4 ;  /* 0x0000000407077c20 */ /* 0x000fe20008400000 */
[----:B------:R-:W-:Y:S01]  /*41e0*/  ULDC UR4, c[0x0][0x154] ;  /* 0x0000550000047ab9 */ /* 0x000fe20000000800 */
[-C--:B------:R-:W-:Y:S02]  /*41f0*/  IMAD R0, R5, R14.reuse, RZ ;  /* 0x0000000e05007224 */ /* 0x080fe400078e02ff */
[C---:B------:R-:W-:Y:S01]  /*4200*/  IMAD.WIDE.U32 R4, R3.reuse, R14, R16 ;  /* 0x0000000e03047225 */ /* 0x040fe200078e0010 */
[----:B------:R-:W2:Y:S01]  /*4210*/  LDC R8, c[0x0][0x608] ;  /* 0x00018200ff087b82 */ /* 0x000ea20000000800 */
[----:B------:R-:W3:Y:S02]  /*4220*/  F2I.U32.TRUNC.NTZ R7, R7 ;  /* 0x0000000700077305 */ /* 0x000ee4000020f000 */
[----:B------:R-:W-:Y:S01]  /*4230*/  IMAD R3, R3, R15, R0 ;  /* 0x0000000f03037224 */ /* 0x000fe200078e0200 */
[----:B------:R-:W-:-:S03]  /*4240*/  I2FP.F32.U32 R0, R20 ;  /* 0x0000001400007245 */ /* 0x000fc60000201000 */
[----:B------:R-:W-:Y:S01]  /*4250*/  IMAD.IADD R3, R5, 0x1, R3 ;  /* 0x0000000105037824 */ /* 0x000fe200078e0203 */
[----:B------:R-:W4:Y:S01]  /*4260*/  LDC R11, c[0x0][0x658] ;  /* 0x00019600ff0b7b82 */ /* 0x000f220000000800 */
[----:B0-----:R-:W-:-:S04]  /*4270*/  ISETP.NE.U32.AND P0, PT, R26, RZ, PT ;  /* 0x000000ff1a00720c */ /* 0x001fc80003f05070 */
[----:B------:R-:W-:-:S03]  /*4280*/  ISETP.NE.AND.EX P0, PT, R27, RZ, PT, P0 ;  /* 0x000000ff1b00720c */ /* 0x000fc60003f05300 */
[----:B------:R-:W0:Y:S01]  /*4290*/  LDC R9, c[0x0][0x144] ;  /* 0x00005100ff097b82 */ /* 0x000e220000000800 */
[-C--:B-1----:R-:W-:Y:S01]  /*42a0*/  SHF.R.U64 R10, R4, R6.reuse, R3 ;  /* 0x00000006040a7219 */ /* 0x082fe20000001203 */
[----:B---3--:R-:W-:Y:S01]  /*42b0*/  IMAD.MOV R7, RZ, RZ, -R7 ;  /* 0x000000ffff077224 */ /* 0x008fe200078e0a07 */
[----:B------:R-:W-:Y:S01]  /*42c0*/  SHF.R.U32.HI R3, RZ, R6, R3 ;  /* 0x00000006ff037219 */ /* 0x000fe20000011603 */
[----:B------:R-:W-:-:S04]  /*42d0*/  FMUL R6, R0, UR4 ;  /* 0x0000000400067c20 */ /* 0x000fc80008400000 */
[----:B------:R-:W1:Y:S01]  /*42e0*/  LDC R21, c[0x0][0x148] ;  /* 0x00005200ff157b82 */ /* 0x000e620000000800 */
[----:B------:R3:W0:Y:S01]  /*42f0*/  F2I.U32.TRUNC.NTZ R14, R6 ;  /* 0x00000006000e7305 */ /* 0x000622000020f000 */
[-CC-:B--2---:R-:W-:Y:S02]  /*4300*/  SHF.R.U64 R13, R10, R8.reuse, R3.reuse ;  /* 0x000000080a0d7219 */ /* 0x184fe40000001203 */
[----:B------:R-:W-:-:S04]  /*4310*/  SHF.R.U32.HI R0, RZ, R8, R3 ;  /* 0x00000008ff007219 */ /* 0x000fc80000011603 */
[----:B------:R-:W2:Y:S01]  /*4320*/  LDC R24, c[0x0][0x648] ;  /* 0x00019200ff187b82 */ /* 0x000ea20000000800 */
[-CC-:B----4-:R-:W-:Y:S02]  /*4330*/  SHF.R.U64 R15, R13, R11.reuse, R0.reuse ;  /* 0x0000000b0d0f7219 */ /* 0x190fe40000001200 */
[----:B------:R-:W-:-:S03]  /*4340*/  SHF.R.U32.HI R5, RZ, R11, R0 ;  /* 0x0000000bff057219 */ /* 0x000fc60000011600 */
[----:B------:R-:W-:Y:S02]  /*4350*/  IMAD.MOV.U32 R4, RZ, RZ, R15 ;  /* 0x000000ffff047224 */ /* 0x000fe400078e000f */
[----:B------:R-:W4:Y:S01]  /*4360*/  LDC R28, c[0x0][0x638] ;  /* 0x00018e00ff1c7b82 */ /* 0x000f220000000800 */
[----:B0-----:R-:W-:-:S07]  /*4370*/  IMAD R25, R9, R7, R12 ;  /* 0x0000000709197224 */ /* 0x001fce00078e020c */
[----:B------:R-:W0:Y:S08]  /*4380*/  LDC R29, c[0x0][0x610] ;  /* 0x00018400ff1d7b82 */ /* 0x000e300000000800 */
[----:B------:R-:W0:Y:S01]  /*4390*/  LDC R30, c[0x0][0x600] ;  /* 0x00018000ff1e7b82 */ /* 0x000e220000000800 */
[----:B-123--:R-:W-:Y:S05]  /*43a0*/  @!P0 BRA `(.L_x_104) ;  /* 0x0000000000288947 */ /* 0x00efea0003800000 */
[----:B------:R-:W1:Y:S02]  /*43b0*/  LDC R0, c[0x0][0x64c] ;  /* 0x00019300ff007b82 */ /* 0x000e640000000800 */
[----:B-1----:R-:W-:-:S05]  /*43c0*/  IADD3 R3, P0, R15, R0, RZ ;  /* 0x000000000f037210 */ /* 0x002fca0007f1e0ff */
        /* <DEDUP_REMOVED lines=8> */
.L_x_104:
[----:B------:R-:W-:Y:S01]  /*4450*/  ISETP.NE.AND P0, PT, R2, 0x1, PT ;  /* 0x000000010200780c */ /* 0x000fe20003f05270 */
[----:B------:R-:W-:Y:S01]  /*4460*/  IMAD.MOV R14, RZ, RZ, -R14 ;  /* 0x000000ffff0e7224 */ /* 0x000fe200078e0a0e */
[----:B------:R-:W-:Y:S02]  /*4470*/  SHF.R.U64 R0, R4, R24, R5 ;  /* 0x0000001804007219 */ /* 0x000fe40000001205 */
[----:B------:R-:W-:Y:S02]  /*4480*/  LOP3.LUT R3, R13, R64, RZ, 0xc0, !PT ;  /* 0x000000400d037212 */ /* 0x000fe400078ec0ff */
[----:B------:R-:W-:Y:S01]  /*4490*/  LOP3.LUT R10, R10, R63, RZ, 0xc0, !PT ;  /* 0x0000003f0a0a7212 */ /* 0x000fe200078ec0ff */
[----:B------:R-:W-:Y:S02]  /*44a0*/  IMAD.MOV R4, RZ, RZ, -R0 ;  /* 0x000000ffff047224 */ /* 0x000fe400078e0a00 */
[----:B------:R-:W-:Y:S02]  /*44b0*/  IMAD R0, R60, R0, R3 ;  /* 0x000000003c007224 */ /* 0x000fe400078e0203 */
[----:B----4-:R-:W-:-:S02]  /*44c0*/  IMAD R3, R4, R28, R15 ;  /* 0x0000001c04037224 */ /* 0x010fc400078e020f */
[----:B------:R-:W-:Y:S02]  /*44d0*/  @P0 IMAD R25, R21, R14, R20 ;  /* 0x0000000e15190224 */ /* 0x000fe400078e0214 */
[----:B0-----:R-:W-:Y:S02]  /*44e0*/  IMAD R5, R3, R30, R10 ;  /* 0x0000001e03057224 */ /* 0x001fe400078e020a */
[----:B------:R-:W-:Y:S02]  /*44f0*/  IMAD R0, R0, R29, R25 ;  /* 0x0000001d00007224 */ /* 0x000fe400078e0219 */
[----:B------:R-:W-:-:S03]  /*4500*/  IMAD.MOV.U32 R4, RZ, RZ, 0x1 ;  /* 0x00000001ff047424 */ /* 0x000fc600078e00ff */
[----:B------:R-:W-:Y:S02]  /*4510*/  SEL R68, R5, R0, !P0 ;  /* 0x0000000005447207 */ /* 0x000fe40004000000 */
[----:B------:R-:W-:Y:S02]  /*4520*/  PRMT R3, R4, 0x7610, R3 ;  /* 0x0000761004037816 */ /* 0x000fe40000000003 */
[----:B------:R-:W-:-:S07]  /*4530*/  SEL R0, R0, R5, !P0 ;  /* 0x0000000500007207 */ /* 0x000fce0004000000 */
.L_x_102:
[----:B------:R-:W-:Y:S01]  /*4540*/  UIMAD.WIDE.U32 UR4, UR41, -0x45306eb3, URZ ;  /* 0xbacf914d290478a5 */ /* 0x000fe2000f8e003f */
[----:B------:R-:W-:Y:S01]  /*4550*/  LOP3.LUT P0, RZ, R3, 0xff, RZ, 0xc0, !PT ;  /* 0x000000ff03ff7812 */ /* 0x000fe2000780c0ff */
[----:B------:R-:W-:Y:S02]  /*4560*/  IMAD.MOV.U32 R69, RZ, RZ, R0 ;  /* 0x000000ffff457224 */ /* 0x000fe400078e0000 */
[----:B------:R-:W-:-:S04]  /*4570*/  UIADD3 UR4, UR41, -UR5, URZ ;  /* 0x8000000529047290 */ /* 0x000fc8000fffe03f */
[----:B------:R-:W-:-:S04]  /*4580*/  ULEA.HI UR4, UR4, UR5, URZ, 0x1f ;  /* 0x0000000504047291 */ /* 0x000fc8000f8ff83f */
[----:B------:R-:W-:-:S04]  /*4590*/  USHF.R.U32.HI UR4, URZ, 0x5, UR4 ;  /* 0x000000053f047899 */ /* 0x000fc80008011604 */
[----:B------:R-:W-:Y:S01]  /*45a0*/  UIMAD UR41, UR4, -0x25, UR41 ;  /* 0xffffffdb042978a4 */ /* 0x000fe2000f8e0229 */
[----:B------:R-:W-:Y:S11]  /*45b0*/  @P0 BRA `(.L_x_105) ;  /* 0xffffffd000bc0947 */ /* 0x000ff6000383ffff */
[----:B------:R-:W-:Y:S05]  /*45c0*/  EXIT ;  /* 0x000000000000794d */ /* 0x000fea0003800000 */
.L_x_8:
        /* <DEDUP_REMOVED lines=26> */
.L_x_107:
[----:B------:R-:W0:Y:S01]  /*4770*/  LDC.64 R28, c[0x0][0x640] ;  /* 0x00019000ff1c7b82 */ /* 0x000e220000000a00 */
[-CC-:B------:R-:W-:Y:S01]  /*4780*/  SHF.R.U64 R22, R12, R20.reuse, R13.reuse ;  /* 0x000000140c167219 */ /* 0x180fe2000000120d */
[----:B------:R-:W-:Y:S01]  /*4790*/  IMAD.MOV.U32 R26, RZ, RZ, 0x1 ;  /* 0x00000001ff1a7424 */ /* 0x000fe200078e00ff */
[----:B------:R-:W-:Y:S02]  /*47a0*/  SHF.R.U32.HI R8, RZ, R20, R13 ;  /* 0x00000014ff087219 */ /* 0x000fe4000001160d */
[----:B------:R-:W-:-:S03]  /*47b0*/  IADD3 R11, P0, RZ, -R22, RZ ;  /* 0x80000016ff0b7210 */ /* 0x000fc60007f1e0ff */
[----:B------:R-:W1:Y:S02]  /*47c0*/  LDC R12, c[0x0][0x618] ;  /* 0x00018600ff0c7b82 */ /* 0x000e640000000800 */
[----:B------:R-:W-:-:S04]  /*47d0*/  IMAD.X R9, RZ, RZ, ~R8, P0 ;  /* 0x000000ffff097224 */ /* 0x000fc800000e0e08 */
[-C--:B------:R-:W-:Y:S02]  /*47e0*/  IMAD R10, R9, R24.reuse, RZ ;  /* 0x00000018090a7224 */ /* 0x080fe400078e02ff */
[----:B------:R-:W2:Y:S01]  /*47f0*/  LDC R20, c[0x0][0x608] ;  /* 0x00018200ff147b82 */ /* 0x000ea20000000800 */
[----:B------:R-:W-:-:S04]  /*4800*/  IMAD.WIDE.U32 R8, R11, R24, R16 ;  /* 0x000000180b087225 */ /* 0x000fc800078e0010 */
[----:B------:R-:W-:Y:S02]  /*4810*/  IMAD R11, R11, R25, R10 ;  /* 0x000000190b0b7224 */ /* 0x000fe400078e020a */
[----:B------:R-:W-:Y:S01]  /*4820*/  IMAD.MOV.U32 R10, RZ, RZ, -0x1 ;  /* 0xffffffffff0a7424 */ /* 0x000fe200078e00ff */
        /* <DEDUP_REMOVED lines=28> */
.L_x_108:
[----:B------:R-:W-:Y:S01]  /*49f0*/  ISETP.NE.AND P0, PT, R2, 0x1, PT ;  /* 0x000000010200780c */ /* 0x000fe20003f05270 */
[----:B------:R-:W-:Y:S01]  /*4a00*/  IMAD.MOV.U32 R12, RZ, RZ, R22 ;  /* 0x000000ffff0c7224 */ /* 0x000fe200078e0016 */
[----:B-1----:R-:W-:Y:S02]  /*4a10*/  SHF.R.U64 R8, R8, R24, R9 ;  /* 0x0000001808087219 */ /* 0x002fe40000001209 */
[----:B------:R-:W-:Y:S01]  /*4a20*/  LOP3.LUT R5, R19, R30, RZ, 0xc0, !PT ;  /* 0x0000001e13057212 */ /* 0x000fe200078ec0ff */
[----:B0-----:R-:W-:Y:S01]  /*4a30*/  VIADD R19, R23, 0xffffffff ;  /* 0xffffffff17137836 */ /* 0x001fe20000000000 */
[----:B------:R-:W-:Y:S01]  /*4a40*/  SHF.L.U32 R26, R26, R27, RZ ;  /* 0x0000001b1a1a7219 */ /* 0x000fe200000006ff */
[----:B------:R-:W-:-:S03]  /*4a50*/  IMAD.MOV R9, RZ, RZ, -R8 ;  /* 0x000000ffff097224 */ /* 0x000fc600078e0a08 */
[----:B------:R-:W-:Y:S01]  /*4a60*/  LOP3.LUT R19, R14, R19, RZ, 0xc0, !PT ;  /* 0x000000130e137212 */ /* 0x000fe200078ec0ff */
[----:B------:R-:W-:Y:S02]  /*4a70*/  IMAD R5, R26, R8, R5 ;  /* 0x000000081a057224 */ /* 0x000fe400078e0205 */
[----:B------:R-:W-:Y:S02]  /*4a80*/  @P0 IMAD R6, R7, R21, R4 ;  /* 0x0000001507060224 */ /* 0x000fe400078e0204 */
[----:B--2---:R-:W-:Y:S02]  /*4a90*/  IMAD R4, R9, R25, R20 ;  /* 0x0000001909047224 */ /* 0x004fe400078e0214 */
[----:B---3--:R-:W-:Y:S02]  /*4aa0*/  IMAD R6, R5, R31, R6 ;  /* 0x0000001f05067224 */ /* 0x008fe400078e0206 */
[----:B------:R-:W-:Y:S02]  /*4ab0*/  IMAD R19, R4, R23, R19 ;  /* 0x0000001704137224 */ /* 0x000fe400078e0213 */
[----:B------:R-:W-:-:S03]  /*4ac0*/  IMAD.MOV.U32 R8, RZ, RZ, 0x1 ;  /* 0x00000001ff087424 */ /* 0x000fc600078e00ff */
[----:B------:R-:W-:Y:S02]  /*4ad0*/  SEL R20, R19, R6, !P0 ;  /* 0x0000000613147207 */ /* 0x000fe40004000000 */
[----:B------:R-:W-:-:S07]  /*4ae0*/  SEL R19, R6, R19, !P0 ;  /* 0x0000001306137207 */ /* 0x000fce0004000000 */
.L_x_106:
[----:B------:R-:W-:-:S08]  /*4af0*/  NOP ;  /* 0x0000000000007918 */ /* 0x000fd00000000000 */
[----:B------:R-:W0:-:S00]  /*4b00*/  USETMAXREG.DEALLOC.CTAPOOL 0x28 ;  /* 0x00000028000079c8 */ /* 0x000e0000080e0500 */
[----:B0-----:R-:W-:-:S13]  /*4b10*/  ISETP.NE.AND P0, PT, R3, RZ, PT ;  /* 0x000000ff0300720c */ /* 0x001fda0003f05270 */
[----:B------:R-:W-:Y:S05]  /*4b20*/  @P0 EXIT ;  /* 0x000000000000094d */ /* 0x000fea0003800000 */
[----:B------:R-:W-:Y:S01]  /*4b30*/  LOP3.LUT P0, RZ, R8, 0xff, RZ, 0xc0, !PT ;  /* 0x000000ff08ff7812 */ /* 0x000fe2000780c0ff */
[----:B------:R-:W-:Y:S02]  /*4b40*/  IMAD.MOV.U32 R3, RZ, RZ, 0x1 ;  /* 0x00000001ff037424 */ /* 0x000fe400078e00ff */
[----:B------:R-:W-:-:S10]  /*4b50*/  IMAD.MOV.U32 R13, RZ, RZ, RZ ;  /* 0x000000ffff0d7224 */ /* 0x000fd400078e00ff */
[----:B------:R-:W-:Y:S05]  /*4b60*/  @!P0 BRA `(.L_x_109) ;  /* 0x0000000c007c8947 */ /* 0x000fea0003800000 */
[----:B------:R-:W0:Y:S01]  /*4b70*/  LDC R3, c[0x0][0x28c] ;  /* 0x0000a300ff037b82 */ /* 0x000e220000000800 */
[----:B------:R-:W-:Y:S01]  /*4b80*/  ULDC UR5, c[0x0][0x658] ;  /* 0x0001960000057ab9 */ /* 0x000fe20000000800 */
[----:B------:R-:W-:Y:S01]  /*4b90*/  UMOV UR10, 0xffffffff ;  /* 0xffffffff000a7882 */ /* 0x000fe20000000000 */
[----:B------:R-:W-:Y:S01]  /*4ba0*/  UMOV UR14, 0x1 ;  /* 0x00000001000e7882 */ /* 0x000fe20000000000 */
[----:B------:R-:W-:Y:S01]  /*4bb0*/  USHF.L.U32 UR10, UR10, UR5, URZ ;  /* 0x000000050a0a7299 */ /* 0x000fe2000800063f */
[----:B------:R-:W-:Y:S01]  /*4bc0*/  BSSY B0, `(.L_x_109) ;  /* 0x00000d9000007945 */ /* 0x000fe20003800000 */
[----:B------:R-:W-:Y:S01]  /*4bd0*/  IMAD.MOV.U32 R11, RZ, RZ, 0x1 ;  /* 0x00000001ff0b7424 */ /* 0x000fe200078e00ff */
[----:B------:R-:W-:Y:S01]  /*4be0*/  LOP3.LUT R10, R18, 0x2, RZ, 0xfc, !PT ;  /* 0x00000002120a7812 */ /* 0x000fe200078efcff */
[----:B------:R-:W1:Y:S01]  /*4bf0*/  S2UR UR9, SR_CgaCtaId ;  /* 0x00000000000979c3 */ /* 0x000e620000008800 */
[----:B------:R-:W-:Y:S01]  /*4c00*/  IMAD.MOV.U32 R13, RZ, RZ, RZ ;  /* 0x000000ffff0d7224 */ /* 0x000fe200078e00ff */
[----:B------:R-:W-:Y:S01]  /*4c10*/  ULDC UR4, c[0x0][0x600] ;  /* 0x0001800000047ab9 */ /* 0x000fe20000000800 */
[----:B------:R-:W-:Y:S01]  /*4c20*/  UMOV UR15, 0x1111 ;  /* 0x00001111000f7882 */ /* 0x000fe20000000000 */
[----:B------:R-:W-:-:S02]  /*4c30*/  USHF.L.U32 UR5, UR14, UR5, URZ ;  /* 0x000000050e057299 */ /* 0x000fc4000800063f */
[----:B------:R-:W-:Y:S01]  /*4c40*/  UIADD3 UR4, UR4, -0x1, URZ ;  /* 0xffffffff04047890 */ /* 0x000fe2000fffe03f */
[----:B------:R-:W-:Y:S01]  /*4c50*/  ULDC.64 UR26, c[0x0][0x198] ;  /* 0x00006600001a7ab9 */ /* 0x000fe20000000a00 */
[----:B0-----:R-:W-:-:S05]  /*4c60*/  VIADD R3, R3, 0x1f ;  /* 0x0000001f03037836 */ /* 0x001fca0000000000 */
[----:B------:R-:W-:Y:S01]  /*4c70*/  SHF.R.S32.HI R4, RZ, 0x1f, R3 ;  /* 0x0000001fff047819 */ /* 0x000fe20000011403 */
[----:B-1----:R-:W-:-:S03]  /*4c80*/  USHF.R.U32.HI UR24, URZ, 0x2, UR9 ;  /* 0x000000023f187899 */ /* 0x002fc60008011609 */
[----:B------:R-:W-:Y:S01]  /*4c90*/  LEA.HI R4, R4, R3, RZ, 0x5 ;  /* 0x0000000304047211 */ /* 0x000fe200078f28ff */
[----:B------:R-:W-:Y:S01]  /*4ca0*/  ULOP3.LUT UR8, UR9, 0x3, URZ, 0xc0, !UPT ;  /* 0x0000000309087892 */ /* 0x000fe2000f8ec03f */
[----:B------:R-:W-:Y:S01]  /*4cb0*/  IMAD.MOV.U32 R3, RZ, RZ, 0x1 ;  /* 0x00000001ff037424 */ /* 0x000fe200078e00ff */
[----:B------:R-:W-:Y:S01]  /*4cc0*/  USHF.L.U32 UR6, UR9, 0x4, URZ ;  /* 0x0000000409067899 */ /* 0x000fe2000800063f */
[----:B------:R-:W-:Y:S01]  /*4cd0*/  SHF.R.S32.HI R8, RZ, 0x5, R4 ;  /* 0x00000005ff087819 */ /* 0x000fe20000011404 */
[----:B------:R-:W-:Y:S02]  /*4ce0*/  USHF.L.U32 UR7, UR9, 0x9, URZ ;  /* 0x0000000909077899 */ /* 0x000fe4000800063f */
[----:B------:R-:W-:Y:S02]  /*4cf0*/  ULOP3.LUT UR9, UR9, 0xfffffffc, URZ, 0xc0, !UPT ;  /* 0xfffffffc09097892 */ /* 0x000fe4000f8ec03f */
[----:B------:R-:W-:Y:S01]  /*4d00*/  UISETP.GT.U32.AND UP0, UPT, UR8, 0xffff, UPT ;  /* 0x0000ffff0800788c */ /* 0x000fe2000bf04070 */
[----:B------:R-:W-:Y:S01]  /*4d10*/  VIADD R9, R8, 0x1 ;  /* 0x0000000108097836 */ /* 0x000fe20000000000 */
[----:B------:R-:W-:-:S02]  /*4d20*/  ULOP3.LUT UR11, UR9, 0x1, URZ, 0xfc, !UPT ;  /* 0x00000001090b7892 */ /* 0x000fc4000f8efc3f */
[----:B------:R-:W-:Y:S02]  /*4d30*/  ULOP3.LUT UR12, UR9, 0x2, URZ, 0xfc, !UPT ;  /* 0x00000002090c7892 */ /* 0x000fe4000f8efc3f */
[----:B------:R-:W-:Y:S02]  /*4d40*/  ULOP3.LUT UR13, UR7, 0x600, URZ, 0xc0, !UPT ;  /* 0x00000600070d7892 */ /* 0x000fe4000f8ec03f */
[----:B------:R-:W-:Y:S02]  /*4d50*/  ULOP3.LUT UR7, URZ, UR10, URZ, 0x33, !UPT ;  /* 0x0000000a3f077292 */ /* 0x000fe4000f8e333f */
[----:B------:R-:W-:Y:S02]  /*4d60*/  USHF.L.U32 UR10, UR14, UR9, URZ ;  /* 0x000000090e0a7299 */ /* 0x000fe4000800063f */
[----:B------:R-:W-:Y:S02]  /*4d70*/  ULOP3.LUT UR9, UR9, 0x3, URZ, 0xfc, !UPT ;  /* 0x0000000309097892 */ /* 0x000fe4000f8efc3f */
[----:B------:R-:W-:-:S02]  /*4d80*/  USHF.L.U32 UR11, UR14, UR11, URZ ;  /* 0x0000000b0e0b7299 */ /* 0x000fc4000800063f */
[----:B------:R-:W-:Y:S02]  /*4d90*/  USHF.L.U32 UR12, UR14, UR12, URZ ;  /* 0x0000000c0e0c7299 */ /* 0x000fe4000800063f */
[----:B------:R-:W-:Y:S02]  /*4da0*/  USEL UR8, UR8, 0xffff, !UP0 ;  /* 0x0000ffff08087887 */ /* 0x000fe4000c000000 */
[----:B------:R-:W-:Y:S02]  /*4db0*/  USHF.L.U32 UR9, UR14, UR9, URZ ;  /* 0x000000090e097299 */ /* 0x000fe4000800063f */
[----:B------:R-:W-:Y:S02]  /*4dc0*/  ULOP3.LUT UR10, UR12, UR10, UR11, 0xfe, !UPT ;  /* 0x0000000a0c0a7292 */ /* 0x000fe4000f8efe0b */
[----:B------:R-:W-:Y:S02]  /*4dd0*/  ULOP3.LUT UR8, UR8, 0xffff, URZ, 0xc0, !UPT ;  /* 0x0000ffff08087892 */ /* 0x000fe4000f8ec03f */
[----:B------:R-:W-:-:S02]  /*4de0*/  ULEA UR25, UR24, 0x300, 0xa ;  /* 0x0000030018197891 */ /* 0x000fc4000f8e503f */
[----:B------:R-:W-:Y:S02]  /*4df0*/  ULOP3.LUT UR6, UR6, 0x30, URZ, 0xc0, !UPT ;  /* 0x0000003006067892 */ /* 0x000fe4000f8ec03f */
[----:B------:R-:W-:Y:S02]  /*4e00*/  UIADD3 UR13, UR13, 0x25300, URZ ;  /* 0x000253000d0d7890 */ /* 0x000fe4000fffe03f */
[----:B------:R-:W-:Y:S02]  /*4e10*/  ULOP3.LUT UR14, UR10, UR9, URZ, 0xfc, !UPT ;  /* 0x000000090a0e7292 */ /* 0x000fe4000f8efc3f */
[----:B------:R-:W-:-:S12]  /*4e20*/  USHF.L.U32 UR15, UR15, UR8, URZ ;  /* 0x000000080f0f7299 */ /* 0x000fd8000800063f */
.L_x_120:
[----:B------:R-:W-:-:S03]  /*4e30*/  UMOV UR8, 0xffffffff ;  /* 0xffffffff00087882 */ /* 0x000fc60000000000 */
[----:B------:R-:W-:Y:S05]  /*4e40*/  BRA.DIV UR8, `(.L_x_110) ;  /* 0x0000002208507947 */ /* 0x000fea000b800000 */
[----:B------:R-:W-:-:S13]  /*4e50*/  ELECT P6, URZ, PT ;  /* 0x00000000003f782f */ /* 0x000fda00038c0000 */
.L_x_164:
[----:B------:R-:W0:Y:S01]  /*4e60*/  LDC R4, c[0x0][0x28c] ;  /* 0x0000a300ff047b82 */ /* 0x000e220000000800 */
[----:B------:R-:W-:Y:S01]  /*4e70*/  BSSY B1, `(.L_x_111) ;  /* 0x0000039000017945 */ /* 0x000fe20003800000 */
[----:B0-----:R-:W-:-:S13]  /*4e80*/  ISETP.LT.OR P6, PT, R4, 0x1, !P6 ;  /* 0x000000010400780c */ /* 0x001fda00077c1670 */
[----:B------:R-:W-:Y:S05]  /*4e90*/  @P6 BRA `(.L_x_112) ;  /* 0x0000000000d86947 */ /* 0x000fea0003800000 */
[----:B------:R-:W-:Y:S01]  /*4ea0*/  LEA R19, R19, UR24, 0x2 ;  /* 0x0000001813137c11 */ /* 0x000fe2000f8e10ff */
[----:B------:R-:W-:Y:S01]  /*4eb0*/  IMAD.MOV.U32 R21, RZ, RZ, RZ ;  /* 0x000000ffff157224 */ /* 0x000fe200078e00ff */
[----:B------:R-:W-:Y:S01]  /*4ec0*/  LEA R20, R20, UR6, 0x6 ;  /* 0x0000000614147c11 */ /* 0x000fe2000f8e30ff */
[----:B------:R-:W-:Y:S02]  /*4ed0*/  IMAD.MOV.U32 R4, RZ, RZ, R9 ;  /* 0x000000ffff047224 */ /* 0x000fe400078e0009 */
[----:B------:R-:W-:Y:S02]  /*4ee0*/  IMAD.MOV.U32 R5, RZ, RZ, R3 ;  /* 0x000000ffff057224 */ /* 0x000fe400078e0003 */
[----:B------:R-:W-:Y:S02]  /*4ef0*/  IMAD.MOV.U32 R6, RZ, RZ, R13 ;  /* 0x000000ffff067224 */ /* 0x000fe400078e000d */
[----:B------:R-:W-:-:S07]  /*4f00*/  IMAD.SHL.U32 R19, R19, 0x20, RZ ;  /* 0x0000002013137824 */ /* 0x000fce00078e00ff */
.L_x_115:
[----:B------:R-:W0:Y:S01]  /*4f10*/  S2R R14, SR_CgaCtaId ;  /* 0x00000000000e7919 */ /* 0x000e220000008800 */
[----:B------:R-:W-:Y:S02]  /*4f20*/  MOV R7, 0x400 ;  /* 0x0000040000077802 */ /* 0x000fe40000000f00 */
[----:B------:R-:W-:Y:S02]  /*4f30*/  ISETP.NE.AND P1, PT, R0, RZ, PT ;  /* 0x000000ff0000720c */ /* 0x000fe40003f25270 */
[----:B0-----:R-:W-:Y:S02]  /*4f40*/  LEA R15, R14, R7, 0x18 ;  /* 0x000000070e0f7211 */ /* 0x001fe400078ec0ff */
[----:B------:R-:W-:-:S09]  /*4f50*/  SHF.L.U32 R7, R5, 0x1f, RZ ;  /* 0x0000001f05077819 */ /* 0x000fd200000006ff */
[----:B------:R-:W0:Y:S01]  /*4f60*/  @!P1 LDC R14, c[0x0][0x500] ;  /* 0x00014000ff0e9b82 */ /* 0x000e220000000800 */
[----:B------:R-:W-:-:S04]  /*4f70*/  IMAD R22, R6, 0x8, R15 ;  /* 0x0000000806167824 */ /* 0x000fc800078e020f */
[----:B------:R-:W1:Y:S02]  /*4f80*/  SYNCS.PHASECHK.TRANS64.TRYWAIT P0, [R22+URZ+0x128], R7 ;  /* 0x00012807160075a7 */ /* 0x000e64000800017f */
[----:B-1----:R-:W-:Y:S05]  /*4f90*/  @!P0 BRA `(.L_x_113) ;  /* 0x00000020001c8947 */ /* 0x002fea0003800000 */
.L_x_165:
[----:B-1----:R-:W-:Y:S01]  /*4fa0*/  PRMT R7, R10, 0x9910, RZ ;  /* 0x000099100a077816 */ /* 0x002fe200000000ff */
[----:B0-----:R0:W-:Y:S03]  /*4fb0*/  @!P1 SYNCS.ARRIVE.TRANS64 RZ, [R22+URZ], R14 ;  /* 0x0000000e16ff99a7 */ /* 0x0011e6000800003f */
[----:B------:R-:W-:-:S13]  /*4fc0*/  ISETP.NE.AND P0, PT, R7, 0x2, PT ;  /* 0x000000020700780c */ /* 0x000fda0003f05270 */
[----:B0-----:R-:W-:Y:S05]  /*4fd0*/  @P0 BRA `(.L_x_114) ;  /* 0x0000000000040947 */ /* 0x001fea0003800000 */
[----:B------:R-:W-:Y:S01]  /*4fe0*/  BPT.TRAP 0x1 ;  /* 0x000000040000795c */ /* 0x000fe20000300000 */
.L_x_114:
[----:B------:R-:W-:Y:S01]  /*4ff0*/  R2UR UR11, R6 ;  /* 0x00000000060b72ca */ /* 0x000fe200000e0000 */
[----:B------:R-:W-:Y:S01]  /*5000*/  VIADD R4, R4, 0xffffffff ;  /* 0xffffffff04047836 */ /* 0x000fe20000000000 */
[----:B------:R-:W-:Y:S01]  /*5010*/  R2UR UR21, R15 ;  /* 0x000000000f1572ca */ /* 0x000fe200000e0000 */
[----:B------:R-:W-:Y:S01]  /*5020*/  UIADD3 UR16, UP0, UR26, 0xf0, URZ ;  /* 0x000000f01a107890 */ /* 0x000fe2000ff1e03f */
[----:B------:R-:W-:Y:S01]  /*5030*/  R2UR UR22, R19 ;  /* 0x00000000131672ca */ /* 0x000fe200000e0000 */
[----:B------:R-:W-:Y:S01]  /*5040*/  UIADD3 UR30, UP1, UR26, 0x1f0, URZ ;  /* 0x000001f01a1e7890 */ /* 0x000fe2000ff3e03f */
[----:B------:R-:W-:Y:S01]  /*5050*/  R2UR UR9, R22 ;  /* 0x00000000160972ca */ /* 0x000fe200000e0000 */
[----:B------:R-:W-:Y:S01]  /*5060*/  UIADD3.X UR17, URZ, UR27, URZ, UP0, !UPT ;  /* 0x0000001b3f117290 */ /* 0x000fe200087fe43f */
[C---:B------:R-:W-:Y:S01]  /*5070*/  R2UR UR10, R21.reuse ;  /* 0x00000000150a72ca */ /* 0x040fe200000e0000 */
[----:B------:R-:W-:Y:S01]  /*5080*/  UPRMT UR20, URZ, 0x5410, UR15 ;  /* 0x000054103f147896 */ /* 0x000fe2000800000f */
[----:B------:R-:W-:Y:S01]  /*5090*/  R2UR UR12, R12 ;  /* 0x000000000c0c72ca */ /* 0x000fe200000e0000 */
[----:B------:R-:W-:Y:S01]  /*50a0*/  VIADD R6, R6, 0x1 ;  /* 0x0000000106067836 */ /* 0x000fe20000000000 */
[----:B------:R-:W-:Y:S01]  /*50b0*/  R2UR UR23, R20 ;  /* 0x00000000141772ca */ /* 0x000fe200000e0000 */
[----:B------:R-:W-:Y:S01]  /*50c0*/  ULEA UR8, UR11, UR25, 0xc ;  /* 0x000000190b087291 */ /* 0x000fe2000f8e603f */
[----:B------:R-:W-:Y:S01]  /*50d0*/  ISETP.GT.AND P1, PT, R4, 0x1, PT ;  /* 0x000000010400780c */ /* 0x000fe20003f24270 */
[----:B------:R-:W-:Y:S01]  /*50e0*/  ULEA UR11, UR11, UR13, 0xb ;  /* 0x0000000d0b0b7291 */ /* 0x000fe2000f8e583f */
[C---:B------:R-:W-:Y:S01]  /*50f0*/  ISETP.NE.AND P0, PT, R6.reuse, 0x25, PT ;  /* 0x000000250600780c */ /* 0x040fe20003f05270 */
[----:B------:R-:W-:Y:S01]  /*5100*/  UIADD3 UR8, UR21, UR8, URZ ;  /* 0x0000000815087290 */ /* 0x000fe2000fffe03f */
[----:B------:R-:W-:Y:S01]  /*5110*/  VIADD R21, R21, 0x20 ;  /* 0x0000002015157836 */ /* 0x000fe20000000000 */
[----:B------:R-:W-:Y:S01]  /*5120*/  UIADD3 UR21, UR21, UR11, URZ ;  /* 0x0000000b15157290 */ /* 0x000fe2000fffe03f */
[----:B------:R-:W-:Y:S01]  /*5130*/  SEL R14, RZ, 0x1, P0 ;  /* 0x00000001ff0e7807 */ /* 0x000fe20000000000 */
[----:B------:R-:W-:Y:S01]  /*5140*/  UPRMT UR28, URZ, 0x5410, UR14 ;  /* 0x000054103f1c7896 */ /* 0x000fe2000800000e */
[----:B------:R-:W-:Y:S01]  /*5150*/  SEL R6, R6, RZ, P0 ;  /* 0x000000ff06067207 */ /* 0x000fe20000000000 */
[----:B------:R-:W-:Y:S01]  /*5160*/  UIADD3.X UR31, URZ, UR27, URZ, UP1, !UPT ;  /* 0x0000001b3f1f7290 */ /* 0x000fe20008ffe43f */
[----:B------:R-:W-:Y:S01]  /*5170*/  LOP3.LUT R5, R5, R14, RZ, 0x3c, !PT ;  /* 0x0000000e05057212 */ /* 0x000fe200078e3cff */
[----:B------:R-:W-:Y:S01]  /*5180*/  UMOV UR18, 0x0 ;  /* 0x0000000000127882 */ /* 0x000fe20000000000 */
[----:B------:R-:W-:Y:S01]  /*5190*/  UMOV UR19, 0x10000000 ;  /* 0x1000000000137882 */ /* 0x000fe20000000000 */
[----:B------:R-:W-:-:S02]  /*51a0*/  UMOV UR11, UR22 ;  /* 0x00000016000b7c82 */ /* 0x000fc40008000000 */
[----:B------:R0:W-:Y:S02]  /*51b0*/  UTMALDG.3D.MULTICAST [UR8], [UR16], UR20, desc[UR18] ;  /* 0x00001208100073b4 */ /* 0x0001e40008011814 */
[----:B0-----:R-:W-:Y:S01]  /*51c0*/  UMOV UR8, UR21 ;  /* 0x0000001500087c82 */ /* 0x001fe20008000000 */
[----:B------:R-:W-:Y:S02]  /*51d0*/  UMOV UR11, UR23 ;  /* 0x00000017000b7c82 */ /* 0x000fe40008000000 */
[----:B------:R0:W-:Y:S02]  /*51e0*/  UTMALDG.3D.MULTICAST [UR8], [UR30], UR28, desc[UR18] ;  /* 0x000012081e0073b4 */ /* 0x0001e4000801181c */
[----:B0-----:R-:W-:Y:S05]  /*51f0*/  @P1 BRA `(.L_x_115) ;  /* 0xfffffffc00441947 */ /* 0x001fea000383ffff */
.L_x_112:
[----:B------:R-:W-:Y:S05]  /*5200*/  BSYNC B1 ;  /* 0x0000000000017941 */ /* 0x000fea0003800000 */
.L_x_111:
[----:B------:R-:W-:Y:S01]  /*5210*/  LOP3.LUT P1, RZ, R11, 0xff, RZ, 0xc0, !PT ;  /* 0x000000ff0bff7812 */ /* 0x000fe2000782c0ff */
[C---:B------:R-:W-:Y:S01]  /*5220*/  IMAD.IADD R13, R8.reuse, 0x1, R13 ;  /* 0x00000001080d7824 */ /* 0x040fe200078e020d */
[----:B------:R-:W-:Y:S01]  /*5230*/  ULDC.64 UR8, c[0x0][0x650] ;  /* 0x0001940000087ab9 */ /* 0x000fe20000000a00 */
[C---:B------:R-:W-:Y:S01]  /*5240*/  ISETP.GE.U32.AND P2, PT, R8.reuse, 0x25, PT ;  /* 0x000000250800780c */ /* 0x040fe20003f46070 */
[----:B------:R-:W-:Y:S01]  /*5250*/  BSSY B1, `(.L_x_116) ;  /* 0x000006d000017945 */ /* 0x000fe20003800000 */
[C---:B------:R-:W-:Y:S01]  /*5260*/  IMAD.WIDE.U32 R4, R13.reuse, -0x45306eb3, RZ ;  /* 0xbacf914d0d047825 */ /* 0x040fe200078e00ff */
[----:B------:R-:W-:Y:S02]  /*5270*/  ISETP.GT.U32.AND P0, PT, R13, 0x24, PT ;  /* 0x000000240d00780c */ /* 0x000fe40003f04070 */
[----:B------:R-:W-:Y:S01]  /*5280*/  PRMT R11, RZ, 0x7610, R11 ;  /* 0x00007610ff0b7816 */ /* 0x000fe2000000000b */
[----:B------:R-:W-:Y:S01]  /*5290*/  IMAD.MOV.U32 R19, RZ, RZ, -0x1 ;  /* 0xffffffffff137424 */ /* 0x000fe200078e00ff */
[----:B------:R-:W-:Y:S01]  /*52a0*/  ISETP.LT.U32.AND P0, PT, R8, 0x25, P0 ;  /* 0x000000250800780c */ /* 0x000fe20000701070 */
[----:B------:R-:W-:-:S02]  /*52b0*/  IMAD.MOV.U32 R20, RZ, RZ, -0x1 ;  /* 0xffffffffff147424 */ /* 0x000fc400078e00ff */
[----:B------:R-:W0:Y:S01]  /*52c0*/  @P1 S2R R7, SR_CgaCtaId ;  /* 0x0000000000071919 */ /* 0x000e220000008800 */
[----:B------:R-:W-:Y:S01]  /*52d0*/  SEL R4, RZ, 0x1, !P0 ;  /* 0x00000001ff047807 */ /* 0x000fe20004000000 */
[----:B------:R-:W-:Y:S01]  /*52e0*/  IMAD.MOV.U32 R12, RZ, RZ, -0x1 ;  /* 0xffffffffff0c7424 */ /* 0x000fe200078e00ff */
[----:B------:R-:W-:Y:S02]  /*52f0*/  IADD3 R16, P0, R16, UR36, RZ ;  /* 0x0000002410107c10 */ /* 0x000fe4000ff1e0ff */
[----:B------:R-:W-:Y:S02]  /*5300*/  @P1 MOV R6, 0x400 ;  /* 0x0000040000061802 */ /* 0x000fe40000000f00 */
[----:B------:R-:W-:Y:S02]  /*5310*/  IADD3.X R17, R17, UR42, RZ, P0, !PT ;  /* 0x0000002a11117c10 */ /* 0x000fe400087fe4ff */
[----:B------:R-:W-:Y:S02]  /*5320*/  ISETP.GE.U32.AND P0, PT, R16, UR8, PT ;  /* 0x0000000810007c0c */ /* 0x000fe4000bf06070 */
[----:B------:R-:W-:-:S02]  /*5330*/  LOP3.LUT R3, R3, R4, RZ, 0x3c, !PT ;  /* 0x0000000403037212 */ /* 0x000fc400078e3cff */
[----:B------:R-:W-:Y:S02]  /*5340*/  ISETP.GE.U32.AND.EX P0, PT, R17, UR9, PT, P0 ;  /* 0x0000000911007c0c */ /* 0x000fe4000bf06100 */
[----:B0-----:R-:W-:Y:S01]  /*5350*/  @P1 LEA R6, R7, R6, 0x18 ;  /* 0x0000000607061211 */ /* 0x001fe200078ec0ff */
[----:B------:R-:W-:-:S03]  /*5360*/  IMAD.IADD R7, R13, 0x1, -R5 ;  /* 0x000000010d077824 */ /* 0x000fc600078e0a05 */
[----:B------:R0:W-:Y:S02]  /*5370*/  @P1 SYNCS.ARRIVE.TRANS64.A1T0 RZ, [R6+URZ+0x268], RZ ;  /* 0x000268ff06ff19a7 */ /* 0x0001e4000810003f */
[----:B------:R-:W-:-:S04]  /*5380*/  LEA.HI R7, R7, R5, RZ, 0x1f ;  /* 0x0000000507077211 */ /* 0x000fc800078ff8ff */
[----:B------:R-:W-:-:S04]  /*5390*/  SHF.R.U32.HI R4, RZ, 0x5, R7 ;  /* 0x00000005ff047819 */ /* 0x000fc80000011607 */
[--C-:B------:R-:W-:Y:S01]  /*53a0*/  @P2 LOP3.LUT R3, R3, 0x1, R4.reuse, 0x78, !PT ;  /* 0x0000000103032812 */ /* 0x100fe200078e7804 */
[----:B------:R-:W-:Y:S01]  /*53b0*/  IMAD R13, R4, -0x25, R13 ;  /* 0xffffffdb040d7824 */ /* 0x000fe200078e020d */
[----:B------:R-:W-:Y:S01]  /*53c0*/  PRMT R4, RZ, 0x7610, R4 ;  /* 0x00007610ff047816 */ /* 0x000fe20000000004 */
[----:B0-----:R-:W-:Y:S06]  /*53d0*/  @P0 BRA `(.L_x_117) ;  /* 0x0000000400500947 */ /* 0x001fec0003800000 */
[----:B------:R-:W0:Y:S01]  /*53e0*/  S2R R15, SR_CTAID.X ;  /* 0x00000000000f7919 */ /* 0x000e220000002500 */
[----:B------:R-:W-:Y:S01]  /*53f0*/  ULDC.64 UR8, c[0x0][0x628] ;  /* 0x00018a0000087ab9 */ /* 0x000fe20000000a00 */
[----:B------:R-:W1:Y:S01]  /*5400*/  LDC R20, c[0x0][0x144] ;  /* 0x00005100ff147b82 */ /* 0x000e620000000800 */
[----:B------:R-:W-:Y:S01]  /*5410*/  ISETP.NE.U32.AND P0, PT, RZ, UR8, PT ;  /* 0x00000008ff007c0c */ /* 0x000fe2000bf05070 */
[----:B------:R-:W2:Y:S01]  /*5420*/  S2R R12, SR_CTAID.Y ;  /* 0x00000000000c7919 */ /* 0x000ea20000002600 */
[----:B------:R-:W-:Y:S01]  /*5430*/  ULDC UR10, c[0x0][0x150] ;  /* 0x00005400000a7ab9 */ /* 0x000fe20000000800 */
[----:B------:R-:W-:Y:S01]  /*5440*/  ULDC UR11, c[0x0][0x630] ;  /* 0x00018c00000b7ab9 */ /* 0x000fe20000000800 */
[----:B------:R-:W-:Y:S01]  /*5450*/  ISETP.NE.AND.EX P0, PT, RZ, UR9, PT, P0 ;  /* 0x00000009ff007c0c */ /* 0x000fe2000bf05300 */
[----:B------:R-:W-:Y:S01]  /*5460*/  IMAD.MOV.U32 R4, RZ, RZ, R16 ;  /* 0x000000ffff047224 */ /* 0x000fe200078e0010 */
[----:B0-----:R-:W-:-:S05]  /*5470*/  I2FP.F32.U32 R5, R15 ;  /* 0x0000000f00057245 */ /* 0x001fca0000201000 */
[----:B------:R-:W-:Y:S01]  /*5480*/  FMUL R21, R5, UR10 ;  /* 0x0000000a05157c20 */ /* 0x000fe20008400000 */
[----:B------:R-:W-:-:S05]  /*5490*/  IMAD.MOV.U32 R5, RZ, RZ, R17 ;  /* 0x000000ffff057224 */ /* 0x000fca00078e0011 */
[----:B--2---:R-:W-:Y:S05]  /*54a0*/  @!P0 BRA `(.L_x_118) ;  /* 0x0000000000288947 */ /* 0x004fea0003800000 */
[----:B------:R-:W-:Y:S02]  /*54b0*/  ULDC UR10, c[0x0][0x634] ;  /* 0x00018d00000a7ab9 */ /* 0x000fe40000000800 */
[----:B------:R-:W-:-:S05]  /*54c0*/  IADD3 R5, P0, R16, UR10, RZ ;  /* 0x0000000a10057c10 */ /* 0x000fca000ff1e0ff */
[----:B------:R-:W-:-:S04]  /*54d0*/  IMAD.X R19, RZ, RZ, R17, P0 ;  /* 0x000000ffff137224 */ /* 0x000fc800000e0611 */
[----:B------:R-:W-:-:S04]  /*54e0*/  IMAD.WIDE.U32 R6, R19, UR8, RZ ;  /* 0x0000000813067c25 */ /* 0x000fc8000f8e00ff */
[----:B------:R-:W-:-:S04]  /*54f0*/  IMAD.WIDE.U32 R6, P0, R5, UR9, R6 ;  /* 0x0000000905067c25 */ /* 0x000fc8000f800006 */
[----:B------:R-:W-:-:S04]  /*5500*/  IMAD.WIDE.U32 R4, R5, UR8, RZ ;  /* 0x0000000805047c25 */ /* 0x000fc8000f8e00ff */
[----:B------:R-:W-:Y:S01]  /*5510*/  IMAD.MOV.U32 R4, RZ, RZ, R7 ;  /* 0x000000ffff047224 */ /* 0x000fe200078e0007 */
[----:B------:R-:W-:Y:S01]  /*5520*/  IADD3 RZ, P1, R5, R6, RZ ;  /* 0x0000000605ff7210 */ /* 0x000fe20007f3e0ff */
[----:B------:R-:W-:-:S04]  /*5530*/  IMAD.X R5, RZ, RZ, RZ, P0 ;  /* 0x000000ffff057224 */ /* 0x000fc800000e06ff */
[----:B------:R-:W-:-:S08]  /*5540*/  IMAD.WIDE.U32.X R4, R19, UR9, R4, P1 ;  /* 0x0000000913047c25 */ /* 0x000fd000088e0404 */
.L_x_118:
[--C-:B------:R-:W-:Y:S01]  /*5550*/  SHF.R.U64 R14, R4, UR11, R5.reuse ;  /* 0x0000000b040e7c19 */ /* 0x100fe20008001205 */
[----:B------:R-:W0:Y:S01]  /*5560*/  F2I.U32.TRUNC.NTZ R21, R21 ;  /* 0x0000001500157305 */ /* 0x000e22000020f000 */
[----:B------:R-:W-:Y:S01]  /*5570*/  SHF.R.U32.HI R4, RZ, UR11, R5 ;  /* 0x0000000bff047c19 */ /* 0x000fe20008011605 */
[----:B------:R-:W-:Y:S01]  /*5580*/  ULDC.64 UR8, c[0x0][0x620] ;  /* 0x0001880000087ab9 */ /* 0x000fe20000000a00 */
[----:B------:R-:W-:Y:S01]  /*5590*/  IADD3 R7, P0, RZ, -R14, RZ ;  /* 0x8000000eff077210 */ /* 0x000fe20007f1e0ff */
[----:B------:R-:W-:-:S04]  /*55a0*/  ULDC.64 UR10, c[0x0][0x640] ;  /* 0x00019000000a7ab9 */ /* 0x000fc80000000a00 */
[----:B------:R-:W-:Y:S01]  /*55b0*/  IMAD.X R4, RZ, RZ, ~R4, P0 ;  /* 0x000000ffff047224 */ /* 0x000fe200000e0e04 */
[----:B------:R-:W-:-:S03]  /*55c0*/  ISETP.NE.U32.AND P0, PT, RZ, UR10, PT ;  /* 0x0000000aff007c0c */ /* 0x000fc6000bf05070 */
[----:B------:R-:W-:Y:S01]  /*55d0*/  IMAD R6, R4, UR8, RZ ;  /* 0x0000000804067c24 */ /* 0x000fe2000f8e02ff */
[----:B------:R-:W-:Y:S01]  /*55e0*/  ISETP.NE.AND.EX P0, PT, RZ, UR11, PT, P0 ;  /* 0x0000000bff007c0c */ /* 0x000fe2000bf05300 */
[----:B------:R-:W-:Y:S01]  /*55f0*/  IMAD.WIDE.U32 R4, R7, UR8, R16 ;  /* 0x0000000807047c25 */ /* 0x000fe2000f8e0010 */
[----:B------:R-:W-:-:S03]  /*5600*/  ULDC UR8, c[0x0][0x618] ;  /* 0x0001860000087ab9 */ /* 0x000fc60000000800 */
[----:B------:R-:W-:Y:S01]  /*5610*/  IMAD R7, R7, UR9, R6 ;  /* 0x0000000907077c24 */ /* 0x000fe2000f8e0206 */
[----:B------:R-:W-:Y:S01]  /*5620*/  ULDC UR9, c[0x0][0x154] ;  /* 0x0000550000097ab9 */ /* 0x000fe20000000800 */
[----:B0-----:R-:W-:Y:S02]  /*5630*/  IMAD.MOV R6, RZ, RZ, -R21 ;  /* 0x000000ffff067224 */ /* 0x001fe400078e0a15 */
[----:B------:R-:W0:Y:S01]  /*5640*/  LDC R21, c[0x0][0x148] ;  /* 0x00005200ff157b82 */ /* 0x000e220000000800 */
[----:B------:R-:W-:Y:S02]  /*5650*/  IMAD.IADD R5, R5, 0x1, R7 ;  /* 0x0000000105057824 */ /* 0x000fe400078e0207 */
[----:B-1----:R-:W-:Y:S01]  /*5660*/  IMAD R15, R20, R6, R15 ;  /* 0x00000006140f7224 */ /* 0x002fe200078e020f */
[----:B------:R-:W-:Y:S02]  /*5670*/  I2FP.F32.U32 R6, R12 ;  /* 0x0000000c00067245 */ /* 0x000fe40000201000 */
[----:B------:R-:W-:-:S02]  /*5680*/  SHF.R.U64 R19, R4, UR8, R5 ;  /* 0x0000000804137c19 */ /* 0x000fc40008001205 */
[----:B------:R-:W-:Y:S01]  /*5690*/  SHF.R.U32.HI R4, RZ, UR8, R5 ;  /* 0x00000008ff047c19 */ /* 0x000fe20008011605 */
[----:B------:R-:W-:Y:S01]  /*56a0*/  FMUL R6, R6, UR9 ;  /* 0x0000000906067c20 */ /* 0x000fe20008400000 */
[----:B------:R-:W-:Y:S02]  /*56b0*/  ULDC UR8, c[0x0][0x608] ;  /* 0x0001820000087ab9 */ /* 0x000fe40000000800 */
[--C-:B------:R-:W-:Y:S01]  /*56c0*/  SHF.R.U64 R22, R19, UR8, R4.reuse ;  /* 0x0000000813167c19 */ /* 0x100fe20008001204 */
[----:B------:R1:W2:Y:S01]  /*56d0*/  F2I.U32.TRUNC.NTZ R24, R6 ;  /* 0x0000000600187305 */ /* 0x0002a2000020f000 */
[----:B------:R-:W-:Y:S01]  /*56e0*/  SHF.R.U32.HI R5, RZ, UR8, R4 ;  /* 0x00000008ff057c19 */ /* 0x000fe20008011604 */
[----:B------:R-:W-:-:S03]  /*56f0*/  ULDC UR8, c[0x0][0x658] ;  /* 0x0001960000087ab9 */ /* 0x000fc60000000800 */
[--C-:B------:R-:W-:Y:S02]  /*5700*/  SHF.R.U64 R20, R22, UR8, R5.reuse ;  /* 0x0000000816147c19 */ /* 0x100fe40008001205 */
[----:B------:R-:W-:-:S03]  /*5710*/  SHF.R.U32.HI R23, RZ, UR8, R5 ;  /* 0x00000008ff177c19 */ /* 0x000fc60008011605 */
[----:B------:R-:W-:Y:S02]  /*5720*/  IMAD.MOV.U32 R4, RZ, RZ, R20 ;  /* 0x000000ffff047224 */ /* 0x000fe400078e0014 */
[----:B------:R-:W-:Y:S01]  /*5730*/  IMAD.MOV.U32 R5, RZ, RZ, R23 ;  /* 0x000000ffff057224 */ /* 0x000fe200078e0017 */
[----:B-1----:R-:W-:Y:S06]  /*5740*/  @!P0 BRA `(.L_x_119) ;  /* 0x0000000000288947 */ /* 0x002fec0003800000 */
        /* <DEDUP_REMOVED lines=10> */
.L_x_119:
[----:B------:R-:W-:Y:S01]  /*57f0*/  ISETP.NE.AND P0, PT, R2, 0x1, PT ;  /* 0x000000010200780c */ /* 0x000fe20003f05270 */
[----:B------:R-:W-:Y:S01]  /*5800*/  ULDC UR8, c[0x0][0x648] ;  /* 0x0001920000087ab9 */ /* 0x000fe20000000800 */
[----:B------:R-:W-:Y:S01]  /*5810*/  LOP3.LUT R22, R22, UR7, RZ, 0xc0, !PT ;  /* 0x0000000716167c12 */ /* 0x000fe2000f8ec0ff */
[----:B--2---:R-:W-:Y:S01]  /*5820*/  IMAD.MOV R24, RZ, RZ, -R24 ;  /* 0x000000ffff187224 */ /* 0x004fe200078e0a18 */
[----:B------:R-:W-:Y:S01]  /*5830*/  SHF.R.U64 R5, R4, UR8, R5 ;  /* 0x0000000804057c19 */ /* 0x000fe20008001205 */
[----:B------:R-:W-:Y:S01]  /*5840*/  ULDC UR8, c[0x0][0x638] ;  /* 0x00018e0000087ab9 */ /* 0x000fe20000000800 */
[----:B------:R-:W-:Y:S01]  /*5850*/  LOP3.LUT R19, R19, UR4, RZ, 0xc0, !PT ;  /* 0x0000000413137c12 */ /* 0x000fe2000f8ec0ff */
[----:B------:R-:W-:Y:S01]  /*5860*/  ULDC UR9, c[0x0][0x610] ;  /* 0x0001840000097ab9 */ /* 0x000fe20000000800 */
[----:B------:R-:W-:Y:S02]  /*5870*/  IMAD.MOV.U32 R4, RZ, RZ, 0x1 ;  /* 0x00000001ff047424 */ /* 0x000fe400078e00ff */
[----:B------:R-:W-:-:S02]  /*5880*/  IMAD.MOV R7, RZ, RZ, -R5 ;  /* 0x000000ffff077224 */ /* 0x000fc400078e0a05 */
[----:B------:R-:W-:Y:S02]  /*5890*/  IMAD R22, R5, UR5, R22 ;  /* 0x0000000505167c24 */ /* 0x000fe4000f8e0216 */
[----:B0-----:R-:W-:Y:S02]  /*58a0*/  @P0 IMAD R15, R21, R24, R12 ;  /* 0x00000018150f0224 */ /* 0x001fe400078e020c */
[----:B------:R-:W-:Y:S01]  /*58b0*/  IMAD R20, R7, UR8, R20 ;  /* 0x0000000807147c24 */ /* 0x000fe2000f8e0214 */
[----:B------:R-:W-:Y:S01]  /*58c0*/  ULDC UR8, c[0x0][0x600] ;  /* 0x0001800000087ab9 */ /* 0x000fe20000000800 */
[----:B------:R-:W-:Y:S02]  /*58d0*/  IMAD R15, R22, UR9, R15 ;  /* 0x00000009160f7c24 */ /* 0x000fe4000f8e020f */
[----:B------:R-:W-:Y:S02]  /*58e0*/  IMAD R6, R20, UR8, R19 ;  /* 0x0000000814067c24 */ /* 0x000fe4000f8e0213 */
[----:B------:R-:W-:-:S03]  /*58f0*/  IMAD.MOV.U32 R12, RZ, RZ, R14 ;  /* 0x000000ffff0c7224 */ /* 0x000fc600078e000e */
[----:B------:R-:W-:Y:S02]  /*5900*/  SEL R20, R6, R15, !P0 ;  /* 0x0000000f06147207 */ /* 0x000fe40004000000 */
[----:B------:R-:W-:-:S07]  /*5910*/  SEL R19, R15, R6, !P0 ;  /* 0x000000060f137207 */ /* 0x000fce0004000000 */
.L_x_117:
[----:B------:R-:W-:Y:S05]  /*5920*/  BSYNC B1 ;  /* 0x0000000000017941 */ /* 0x000fea0003800000 */
.L_x_116:
[----:B------:R-:W-:-:S13]  /*5930*/  LOP3.LUT P0, RZ, R4, 0xff, RZ, 0xc0, !PT ;  /* 0x000000ff04ff7812 */ /* 0x000fda000780c0ff */
[----:B------:R-:W-:Y:S05]  /*5940*/  @P0 BRA `(.L_x_120) ;  /* 0xfffffff400380947 */ /* 0x000fea000383ffff */
[----:B------:R-:W-:Y:S05]  /*5950*/  BSYNC B0 ;  /* 0x0000000000007941 */ /* 0x000fea0003800000 */
.L_x_109:
[----:B------:R-:W-:-:S03]  /*5960*/  UMOV UR8, 0xffffffff ;  /* 0xffffffff00087882 */ /* 0x000fc60000000000 */
[----:B------:R-:W-:Y:S05]  /*5970*/  BRA.DIV UR8, `(.L_x_121) ;  /* 0x0000001608b87947 */ /* 0x000fea000b800000 */
[----:B------:R-:W-:-:S13]  /*5980*/  ELECT P6, URZ, PT ;  /* 0x00000000003f782f */ /* 0x000fda00038c0000 */
.L_x_168:
[----:B------:R-:W-:Y:S04]  /*5990*/  BSSY B0, `(.L_x_122) ;  /* 0x0000154000007945 */ /* 0x000fe80003800000 */
[----:B------:R-:W-:Y:S05]  /*59a0*/  @!P6 BRA `(.L_x_123) ;  /* 0x000000140048e947 */ /* 0x000fea0003800000 */
[----:B------:R-:W-:-:S04]  /*59b0*/  LOP3.LUT R18, R18, 0x2, RZ, 0xfc, !PT ;  /* 0x0000000212127812 */ /* 0x000fc800078efcff */
[----:B------:R-:W-:-:S13]  /*59c0*/  ISETP.NE.AND P0, PT, R18, 0x3, PT ;  /* 0x000000031200780c */ /* 0x000fda0003f05270 */
[----:B------:R-:W-:Y:S05]  /*59d0*/  @!P0 BRA `(.L_x_124) ;  /* 0x0000000000048947 */ /* 0x000fea0003800000 */
[----:B------:R-:W-:Y:S01]  /*59e0*/  BPT.TRAP 0x1 ;  /* 0x000000040000795c */ /* 0x000fe20000300000 */
.L_x_124:
[----:B------:R-:W0:Y:S01]  /*59f0*/  S2R R5, SR_CgaCtaId ;  /* 0x0000000000057919 */ /* 0x000e220000008800 */
[----:B------:R-:W-:Y:S02]  /*5a00*/  MOV R0, 0x400 ;  /* 0x0000040000007802 */ /* 0x000fe40000000f00 */
[----:B------:R-:W-:Y:S02]  /*5a10*/  SHF.L.U32 R4, R3, 0x1f, RZ ;  /* 0x0000001f03047819 */ /* 0x000fe400000006ff */
[----:B0-----:R-:W-:-:S05]  /*5a20*/  LEA R0, R5, R0, 0x18 ;  /* 0x0000000005007211 */ /* 0x001fca00078ec0ff */
[----:B------:R-:W-:-:S04]  /*5a30*/  VIADD R0, R0, 0x128 ;  /* 0x0000012800007836 */ /* 0x000fc80000000000 */
[C---:B------:R-:W-:Y:S02]  /*5a40*/  IMAD R7, R13.reuse, 0x8, R0 ;  /* 0x000000080d077824 */ /* 0x040fe400078e0200 */
[----:B------:R-:W-:Y:S02]  /*5a50*/  VIADD R13, R13, 0x1 ;  /* 0x000000010d0d7836 */ /* 0x000fe40000000000 */
[----:B------:R-:W0:Y:S03]  /*5a60*/  SYNCS.PHASECHK.TRANS64.TRYWAIT P0, [R7+URZ], R4 ;  /* 0x00000004070075a7 */ /* 0x000e26000800017f */
[----:B------:R-:W-:-:S04]  /*5a70*/  ISETP.NE.AND P1, PT, R13, 0x25, PT ;  /* 0x000000250d00780c */ /* 0x000fc80003f25270 */
[----:B------:R-:W-:Y:S02]  /*5a80*/  SEL R2, RZ, 0x1, P1 ;  /* 0x00000001ff027807 */ /* 0x000fe40000800000 */
[----:B------:R-:W-:Y:S02]  /*5a90*/  SEL R13, R13, RZ, P1 ;  /* 0x000000ff0d0d7207 */ /* 0x000fe40000800000 */
[----:B------:R-:W-:-:S03]  /*5aa0*/  LOP3.LUT R6, R3, R2, RZ, 0x3c, !PT ;  /* 0x0000000203067212 */ /* 0x000fc600078e3cff */
[----:B------:R-:W-:Y:S01]  /*5ab0*/  IMAD R8, R13, 0x8, R0 ;  /* 0x000000080d087824 */ /* 0x000fe200078e0200 */
[----:B------:R-:W-:Y:S01]  /*5ac0*/  SHF.L.U32 R5, R6, 0x1f, RZ ;  /* 0x0000001f06057819 */ /* 0x000fe200000006ff */
[----:B0-----:R-:W-:Y:S06]  /*5ad0*/  @!P0 BRA `(.L_x_125) ;  /* 0x0000001400808947 */ /* 0x001fec0003800000 */
.L_x_169:
[----:B------:R-:W1:Y:S01]  /*5ae0*/  SYNCS.PHASECHK.TRANS64.TRYWAIT P0, [R8+URZ], R5 ;  /* 0x00000005080075a7 */ /* 0x000e62000800017f */
[----:B------:R-:W-:-:S05]  /*5af0*/  VIADD R2, R13, 0x1 ;  /* 0x000000010d027836 */ /* 0x000fca0000000000 */
[----:B------:R-:W-:-:S04]  /*5b00*/  ISETP.NE.AND P1, PT, R2, 0x25, PT ;  /* 0x000000250200780c */ /* 0x000fc80003f25270 */
[----:B------:R-:W-:Y:S02]  /*5b10*/  SEL R3, RZ, 0x1, P1 ;  /* 0x00000001ff037807 */ /* 0x000fe40000800000 */
[----:B0-----:R-:W-:Y:S02]  /*5b20*/  SEL R7, R2, RZ, P1 ;  /* 0x000000ff02077207 */ /* 0x001fe40000800000 */
[----:B------:R-:W-:-:S03]  /*5b30*/  LOP3.LUT R6, R6, R3, RZ, 0x3c, !PT ;  /* 0x0000000306067212 */ /* 0x000fc600078e3cff */
[----:B------:R-:W-:Y:S01]  /*5b40*/  IMAD R9, R7, 0x8, R0 ;  /* 0x0000000807097824 */ /* 0x000fe200078e0200 */
[----:B------:R-:W-:Y:S01]  /*5b50*/  SHF.L.U32 R4, R6, 0x1f, RZ ;  /* 0x0000001f06047819 */ /* 0x000fe200000006ff */
[----:B-1----:R-:W-:Y:S06]  /*5b60*/  @!P0 BRA `(.L_x_126) ;  /* 0x0000001400708947 */ /* 0x002fec0003800000 */
.L_x_170:
[----:B------:R-:W1:Y:S01]  /*5b70*/  SYNCS.PHASECHK.TRANS64.TRYWAIT P0, [R9+URZ], R4 ;  /* 0x00000004090075a7 */ /* 0x000e62000800017f */
[----:B------:R-:W-:-:S05]  /*5b80*/  VIADD R2, R7, 0x1 ;  /* 0x0000000107027836 */ /* 0x000fca0000000000 */
[----:B------:R-:W-:-:S04]  /*5b90*/  ISETP.NE.AND P1, PT, R2, 0x25, PT ;  /* 0x000000250200780c */ /* 0x000fc80003f25270 */
[----:B------:R-:W-:Y:S02]  /*5ba0*/  SEL R3, RZ, 0x1, P1 ;  /* 0x00000001ff037807 */ /* 0x000fe40000800000 */
[----:B------:R-:W-:Y:S02]  /*5bb0*/  SEL R7, R2, RZ, P1 ;  /* 0x000000ff02077207 */ /* 0x000fe40000800000 */
[----:B------:R-:W-:-:S03]  /*5bc0*/  LOP3.LUT R6, R6, R3, RZ, 0x3c, !PT ;  /* 0x0000000306067212 */ /* 0x000fc600078e3cff */
[----:B0-----:R-:W-:Y:S01]  /*5bd0*/  IMAD R8, R7, 0x8, R0 ;  /* 0x0000000807087824 */ /* 0x001fe200078e0200 */
[----:B------:R-:W-:Y:S01]  /*5be0*/  SHF.L.U32 R5, R6, 0x1f, RZ ;  /* 0x0000001f06057819 */ /* 0x000fe200000006ff */
[----:B-1----:R-:W-:Y:S06]  /*5bf0*/  @!P0 BRA `(.L_x_127) ;  /* 0x0000001400608947 */ /* 0x002fec0003800000 */
.L_x_171:
        /* <DEDUP_REMOVED lines=9> */
.L_x_172:
        /* <DEDUP_REMOVED lines=9> */
.L_x_173:
        /* <DEDUP_REMOVED lines=9> */
.L_x_174:
        /* <DEDUP_REMOVED lines=9> */
.L_x_175:
        /* <DEDUP_REMOVED lines=9> */
.L_x_176:
        /* <DEDUP_REMOVED lines=9> */
.L_x_177:
        /* <DEDUP_REMOVED lines=9> */
.L_x_178:
        /* <DEDUP_REMOVED lines=9> */
.L_x_179:
        /* <DEDUP_REMOVED lines=9> */
.L_x_180:
        /* <DEDUP_REMOVED lines=9> */
.L_x_181:
        /* <DEDUP_REMOVED lines=9> */
.L_x_182:
        /* <DEDUP_REMOVED lines=9> */
.L_x_183:
        /* <DEDUP_REMOVED lines=9> */
.L_x_184:
        /* <DEDUP_REMOVED lines=9> */
.L_x_185:
        /* <DEDUP_REMOVED lines=9> */
.L_x_186:
        /* <DEDUP_REMOVED lines=9> */
.L_x_187:
        /* <DEDUP_REMOVED lines=9> */
.L_x_188:
        /* <DEDUP_REMOVED lines=9> */
.L_x_189:
        /* <DEDUP_REMOVED lines=9> */
.L_x_190:
        /* <DEDUP_REMOVED lines=9> */
.L_x_191:
        /* <DEDUP_REMOVED lines=9> */
.L_x_192:
        /* <DEDUP_REMOVED lines=9> */
.L_x_193:
        /* <DEDUP_REMOVED lines=9> */
.L_x_194:
        /* <DEDUP_REMOVED lines=9> */
.L_x_195:
        /* <DEDUP_REMOVED lines=9> */
.L_x_196:
        /* <DEDUP_REMOVED lines=9> */
.L_x_197:
        /* <DEDUP_REMOVED lines=9> */
.L_x_198:
        /* <DEDUP_REMOVED lines=9> */
.L_x_199:
        /* <DEDUP_REMOVED lines=9> */
.L_x_200:
        /* <DEDUP_REMOVED lines=9> */
.L_x_201:
        /* <DEDUP_REMOVED lines=9> */
.L_x_202:
[----:B------:R-:W1:Y:S01]  /*6d70*/  SYNCS.PHASECHK.TRANS64.TRYWAIT P0, [R9+URZ], R4 ;  /* 0x00000004090075a7 */ /* 0x000e62000800017f */
[----:B------:R-:W-:-:S05]  /*6d80*/  VIADD R2, R7, 0x1 ;  /* 0x0000000107027836 */ /* 0x000fca0000000000 */
[----:B------:R-:W-:-:S04]  /*6d90*/  ISETP.NE.AND P1, PT, R2, 0x25, PT ;  /* 0x000000250200780c */ /* 0x000fc80003f25270 */
[----:B------:R-:W-:Y:S02]  /*6da0*/  SEL R3, RZ, 0x1, P1 ;  /* 0x00000001ff037807 */ /* 0x000fe40000800000 */
[----:B------:R-:W-:Y:S02]  /*6db0*/  SEL R7, R2, RZ, P1 ;  /* 0x000000ff02077207 */ /* 0x000fe40000800000 */
[----:B------:R-:W-:-:S03]  /*6dc0*/  LOP3.LUT R11, R6, R3, RZ, 0x3c, !PT ;  /* 0x00000003060b7212 */ /* 0x000fc600078e3cff */
[----:B------:R-:W-:Y:S01]  /*6dd0*/  IMAD R6, R7, 0x8, R0 ;  /* 0x0000000807067824 */ /* 0x000fe200078e0200 */
[----:B0-----:R-:W-:Y:S01]  /*6de0*/  SHF.L.U32 R5, R11, 0x1f, RZ ;  /* 0x0000001f0b057819 */ /* 0x001fe200000006ff */
[----:B-1----:R-:W-:Y:S06]  /*6df0*/  @!P0 BRA `(.L_x_159) ;  /* 0x0000000c00608947 */ /* 0x002fec0003800000 */
.L_x_203:
[----:B------:R-:W1:Y:S01]  /*6e00*/  SYNCS.PHASECHK.TRANS64.TRYWAIT P0, [R6+URZ], R5 ;  /* 0x00000005060075a7 */ /* 0x000e62000800017f */
[----:B------:R-:W-:-:S05]  /*6e10*/  VIADD R2, R7, 0x1 ;  /* 0x0000000107027836 */ /* 0x000fca0000000000 */
[----:B------:R-:W-:-:S04]  /*6e20*/  ISETP.NE.AND P1, PT, R2, 0x25, PT ;  /* 0x000000250200780c */ /* 0x000fc80003f25270 */
[----:B0-----:R-:W-:Y:S02]  /*6e30*/  SEL R4, RZ, 0x1, P1 ;  /* 0x00000001ff047807 */ /* 0x001fe40000800000 */
[----:B------:R-:W-:Y:S02]  /*6e40*/  SEL R3, R2, RZ, P1 ;  /* 0x000000ff02037207 */ /* 0x000fe40000800000 */
[----:B------:R-:W-:Y:S01]  /*6e50*/  LOP3.LUT R4, R11, R4, RZ, 0x3c, !PT ;  /* 0x000000040b047212 */ /* 0x000fe200078e3cff */
[----:B-1----:R-:W-:Y:S06]  /*6e60*/  @!P0 BRA `(.L_x_160) ;  /* 0x0000000c00588947 */ /* 0x002fec0003800000 */
.L_x_204:
[----:B------:R-:W-:Y:S01]  /*6e70*/  IMAD R3, R3, 0x8, R0 ;  /* 0x0000000803037824 */ /* 0x000fe200078e0200 */
[----:B------:R-:W-:-:S07]  /*6e80*/  SHF.L.U32 R0, R4, 0x1f, RZ ;  /* 0x0000001f04007819 */ /* 0x000fce00000006ff */
.L_x_161:
[----:B-1----:R1:W2:Y:S02]  /*6e90*/  SYNCS.PHASECHK.TRANS64.TRYWAIT P0, [R3+URZ], R0 ;  /* 0x00000000030075a7 */ /* 0x0022a4000800017f */
[----:B--2---:R-:W-:Y:S05]  /*6ea0*/  @!P0 NANOSLEEP.SYNCS 0x989680 ;  /* 0x009896800000895d */ /* 0x004fea0003900000 */
[----:B------:R-:W2:Y:S02]  /*6eb0*/  @!P0 SYNCS.PHASECHK.TRANS64 P0, [R3+URZ], R0 ;  /* 0x00000000030085a7 */ /* 0x000ea4000800007f */
[----:B--2---:R-:W-:Y:S05]  /*6ec0*/  @!P0 BRA `(.L_x_161) ;  /* 0xfffffffc00f08947 */ /* 0x004fea000383ffff */
.L_x_123:
[----:B------:R-:W-:Y:S05]  /*6ed0*/  BSYNC B0 ;  /* 0x0000000000007941 */ /* 0x000fea0003800000 */
.L_x_122:
[----:B------:R-:W-:Y:S05]  /*6ee0*/  EXIT ;  /* 0x000000000000794d */ /* 0x000fea0003800000 */
.L_x_22:
[----:B-1----:R1:W2:Y:S02]  /*6ef0*/  SYNCS.PHASECHK.TRANS64.TRYWAIT P1, [R3+URZ], R0 ;  /* 0x00000000030075a7 */ /* 0x0022a4000802017f */
[----:B--2---:R-:W-:Y:S05]  /*6f00*/  @!P1 NANOSLEEP.SYNCS 0x989680 ;  /* 0x009896800000995d */ /* 0x004fea0003900000 */
[----:B------:R-:W2:Y:S02]  /*6f10*/  @!P1 SYNCS.PHASECHK.TRANS64 P1, [R3+URZ], R0 ;  /* 0x00000000030095a7 */ /* 0x000ea4000802007f */
[----:B--2---:R-:W-:Y:S05]  /*6f20*/  @!P1 BRA `(.L_x_22) ;  /* 0xfffffffc00f09947 */ /* 0x004fea000383ffff */
[----:B------:R-:W-:Y:S05]  /*6f30*/  BRA `(.L_x_21) ;  /* 0xffffffac002c7947 */ /* 0x000fea000383ffff */
.L_x_27:
[----:B-1----:R1:W2:Y:S02]  /*6f40*/  SYNCS.PHASECHK.TRANS64.TRYWAIT P1, [R5+URZ], R4 ;  /* 0x00000004050075a7 */ /* 0x0022a4000802017f */
[----:B--2---:R-:W-:Y:S05]  /*6f50*/  @!P1 NANOSLEEP.SYNCS 0x989680 ;  /* 0x009896800000995d */ /* 0x004fea0003900000 */
[----:B------:R-:W2:Y:S02]  /*6f60*/  @!P1 SYNCS.PHASECHK.TRANS64 P1, [R5+URZ], R4 ;  /* 0x00000004050095a7 */ /* 0x000ea4000802007f */
[----:B--2---:R-:W-:Y:S05]  /*6f70*/  @!P1 BRA `(.L_x_27) ;  /* 0xfffffffc00f09947 */ /* 0x004fea000383ffff */
[----:B------:R-:W-:Y:S05]  /*6f80*/  BRA `(.L_x_26) ;  /* 0xffffffac00ac7947 */ /* 0x000fea000383ffff */
.L_x_110:
[----:B------:R-:W-:Y:S01]  /*6f90*/  BSSY B1, `(.L_x_162) ;  /* 0x0000006000017945 */ /* 0x000fe20003800000 */
[----:B------:R-:W-:-:S07]  /*6fa0*/  IMAD.MOV.U32 R15, RZ, RZ, -0x1 ;  /* 0xffffffffff0f7424 */ /* 0x000fce00078e00ff */
[----:B------:R-:W-:Y:S05]  /*6fb0*/  WARPSYNC.COLLECTIVE R15, `(.L_x_163) ;  /* 0x000000000f0c7348 */ /* 0x000fea0003c00000 */
[----:B------:R-:W-:Y:S02]  /*6fc0*/  ELECT P6, UR62, PT ;  /* 0x00000000003e782f */ /* 0x000fe400038c0000 */
[----:B------:R-:W-:Y:S01]  /*6fd0*/  MOV R14, UR62 ;  /* 0x0000003e000e7c02 */ /* 0x000fe20008000f00 */
[----:B------:R-:W-:Y:S10]  /*6fe0*/  ENDCOLLECTIVE ;  /* 0x000000000000791b */ /* 0x000ff40003800000 */
.L_x_163:
[----:B------:R-:W-:Y:S05]  /*6ff0*/  BSYNC B1 ;  /* 0x0000000000017941 */ /* 0x000fea0003800000 */
.L_x_162:
[----:B------:R-:W-:Y:S05]  /*7000*/  BRA `(.L_x_164) ;  /* 0xffffffdc00947947 */ /* 0x000fea000383ffff */
.L_x_113:
[----:B-1----:R1:W2:Y:S02]  /*7010*/  SYNCS.PHASECHK.TRANS64.TRYWAIT P0, [R22+URZ+0x128], R7 ;  /* 0x00012807160075a7 */ /* 0x0022a4000800017f */
[----:B--2---:R-:W-:Y:S05]  /*7020*/  @!P0 NANOSLEEP.SYNCS 0x989680 ;  /* 0x009896800000895d */ /* 0x004fea0003900000 */
[----:B------:R-:W2:Y:S02]  /*7030*/  @!P0 SYNCS.PHASECHK.TRANS64 P0, [R22+URZ+0x128], R7 ;  /* 0x00012807160085a7 */ /* 0x000ea4000800007f */
[----:B--2---:R-:W-:Y:S05]  /*7040*/  @!P0 BRA `(.L_x_113) ;  /* 0xfffffffc00f08947 */ /* 0x004fea000383ffff */
[----:B------:R-:W-:Y:S05]  /*7050*/  BRA `(.L_x_165) ;  /* 0xffffffdc00d07947 */ /* 0x000fea000383ffff */
.L_x_121:
[----:B------:R-:W-:Y:S01]  /*7060*/  BSSY B0, `(.L_x_166) ;  /* 0x0000006000007945 */ /* 0x000fe20003800000 */
[----:B------:R-:W-:-:S07]  /*7070*/  IMAD.MOV.U32 R15, RZ, RZ, -0x1 ;  /* 0xffffffffff0f7424 */ /* 0x000fce00078e00ff */
[----:B------:R-:W-:Y:S05]  /*7080*/  WARPSYNC.COLLECTIVE R15, `(.L_x_167) ;  /* 0x000000000f0c7348 */ /* 0x000fea0003c00000 */
[----:B------:R-:W-:Y:S02]  /*7090*/  ELECT P6, UR62, PT ;  /* 0x00000000003e782f */ /* 0x000fe400038c0000 */
[----:B------:R-:W-:Y:S01]  /*70a0*/  MOV R14, UR62 ;  /* 0x0000003e000e7c02 */ /* 0x000fe20008000f00 */
[----:B------:R-:W-:Y:S10]  /*70b0*/  ENDCOLLECTIVE ;  /* 0x000000000000791b */ /* 0x000ff40003800000 */
.L_x_167:
[----:B------:R-:W-:Y:S05]  /*70c0*/  BSYNC B0 ;  /* 0x0000000000007941 */ /* 0x000fea0003800000 */
.L_x_166:
[----:B------:R-:W-:Y:S05]  /*70d0*/  BRA `(.L_x_168) ;  /* 0xffffffe8002c7947 */ /* 0x000fea000383ffff */
.L_x_125:
[----:B0-----:R0:W1:Y:S02]  /*70e0*/  SYNCS.PHASECHK.TRANS64.TRYWAIT P0, [R7+URZ], R4 ;  /* 0x00000004070075a7 */ /* 0x001064000800017f */
[----:B-1----:R-:W-:Y:S05]  /*70f0*/  @!P0 NANOSLEEP.SYNCS 0x989680 ;  /* 0x009896800000895d */ /* 0x002fea0003900000 */
[----:B------:R-:W1:Y:S02]  /*7100*/  @!P0 SYNCS.PHASECHK.TRANS64 P0, [R7+URZ], R4 ;  /* 0x00000004070085a7 */ /* 0x000e64000800007f */
[----:B-1----:R-:W-:Y:S05]  /*7110*/  @!P0 BRA `(.L_x_125) ;  /* 0xfffffffc00f08947 */ /* 0x002fea000383ffff */
[----:B------:R-:W-:Y:S05]  /*7120*/  BRA `(.L_x_169) ;  /* 0xffffffe8006c7947 */ /* 0x000fea000383ffff */
.L_x_126:
[----:B0-----:R0:W1:Y:S02]  /*7130*/  SYNCS.PHASECHK.TRANS64.TRYWAIT P0, [R8+URZ], R5 ;  /* 0x00000005080075a7 */ /* 0x001064000800017f */
[----:B-1----:R-:W-:Y:S05]  /*7140*/  @!P0 NANOSLEEP.SYNCS 0x989680 ;  /* 0x009896800000895d */ /* 0x002fea0003900000 */
[----:B------:R-:W1:Y:S02]  /*7150*/  @!P0 SYNCS.PHASECHK.TRANS64 P0, [R8+URZ], R5 ;  /* 0x00000005080085a7 */ /* 0x000e64000800007f */
[----:B-1----:R-:W-:Y:S05]  /*7160*/  @!P0 BRA `(.L_x_126) ;  /* 0xfffffffc00f08947 */ /* 0x002fea000383ffff */
[----:B------:R-:W-:Y:S05]  /*7170*/  BRA `(.L_x_170) ;  /* 0xffffffe8007c7947 */ /* 0x000fea000383ffff */
.L_x_127:
[----:B0-----:R0:W1:Y:S02]  /*7180*/  SYNCS.PHASECHK.TRANS64.TRYWAIT P0, [R9+URZ], R4 ;  /* 0x00000004090075a7 */ /* 0x001064000800017f */
[----:B-1----:R-:W-:Y:S05]  /*7190*/  @!P0 NANOSLEEP.SYNCS 0x989680 ;  /* 0x009896800000895d */ /* 0x002fea0003900000 */
[----:B------:R-:W1:Y:S02]  /*71a0*/  @!P0 SYNCS.PHASECHK.TRANS64 P0, [R9+URZ], R4 ;  /* 0x00000004090085a7 */ /* 0x000e64000800007f */
[----:B-1----:R-:W-:Y:S05]  /*71b0*/  @!P0 BRA `(.L_x_127) ;  /* 0xfffffffc00f08947 */ /* 0x002fea000383ffff */
[----:B------:R-:W-:Y:S05]  /*71c0*/  BRA `(.L_x_171) ;  /* 0xffffffe8008c7947 */ /* 0x000fea000383ffff */
.L_x_128:
[----:B0-----:R0:W1:Y:S02]  /*71d0*/  SYNCS.PHASECHK.TRANS64.TRYWAIT P0, [R8+URZ], R5 ;  /* 0x00000005080075a7 */ /* 0x001064000800017f */
[----:B-1----:R-:W-:Y:S05]  /*71e0*/  @!P0 NANOSLEEP.SYNCS 0x989680 ;  /* 0x009896800000895d */ /* 0x002fea0003900000 */
[----:B------:R-:W1:Y:S02]  /*71f0*/  @!P0 SYNCS.PHASECHK.TRANS64 P0, [R8+URZ], R5 ;  /* 0x00000005080085a7 */ /* 0x000e64000800007f */
[----:B-1----:R-:W-:Y:S05]  /*7200*/  @!P0 BRA `(.L_x_128) ;  /* 0xfffffffc00f08947 */ /* 0x002fea000383ffff */
[----:B------:R-:W-:Y:S05]  /*7210*/  BRA `(.L_x_172) ;  /* 0xffffffe8009c7947 */ /* 0x000fea000383ffff */
.L_x_129:
[----:B0-----:R0:W1:Y:S02]  /*7220*/  SYNCS.PHASECHK.TRANS64.TRYWAIT P0, [R9+URZ], R4 ;  /* 0x00000004090075a7 */ /* 0x001064000800017f */
[----:B-1----:R-:W-:Y:S05]  /*7230*/  @!P0 NANOSLEEP.SYNCS 0x989680 ;  /* 0x009896800000895d */ /* 0x002fea0003900000 */
[----:B------:R-:W1:Y:S02]  /*7240*/  @!P0 SYNCS.PHASECHK.TRANS64 P0, [R9+URZ], R4 ;  /* 0x00000004090085a7 */ /* 0x000e64000800007f */
[----:B-1----:R-:W-:Y:S05]  /*7250*/  @!P0 BRA `(.L_x_129) ;  /* 0xfffffffc00f08947 */ /* 0x002fea000383ffff */
[----:B------:R-:W-:Y:S05]  /*7260*/  BRA `(.L_x_173) ;  /* 0xffffffe800ac7947 */ /* 0x000fea000383ffff */
.L_x_130:
[----:B0-----:R0:W1:Y:S02]  /*7270*/  SYNCS.PHASECHK.TRANS64.TRYWAIT P0, [R8+URZ], R5 ;  /* 0x00000005080075a7 */ /* 0x001064000800017f */
[----:B-1----:R-:W-:Y:S05]  /*7280*/  @!P0 NANOSLEEP.SYNCS 0x989680 ;  /* 0x009896800000895d */ /* 0x002fea0003900000 */
[----:B------:R-:W1:Y:S02]  /*7290*/  @!P0 SYNCS.PHASECHK.TRANS64 P0, [R8+URZ], R5 ;  /* 0x00000005080085a7 */ /* 0x000e64000800007f */
[----:B-1----:R-:W-:Y:S05]  /*72a0*/  @!P0 BRA `(.L_x_130) ;  /* 0xfffffffc00f08947 */ /* 0x002fea000383ffff */
[----:B------:R-:W-:Y:S05]  /*72b0*/  BRA `(.L_x_174) ;  /* 0xffffffe800bc7947 */ /* 0x000fea000383ffff */
.L_x_131:
[----:B0-----:R0:W1:Y:S02]  /*72c0*/  SYNCS.PHASECHK.TRANS64.TRYWAIT P0, [R9+URZ], R4 ;  /* 0x00000004090075a7 */ /* 0x001064000800017f */
[----:B-1----:R-:W-:Y:S05]  /*72d0*/  @!P0 NANOSLEEP.SYNCS 0x989680 ;  /* 0x009896800000895d */ /* 0x002fea0003900000 */
[----:B------:R-:W1:Y:S02]  /*72e0*/  @!P0 SYNCS.PHASECHK.TRANS64 P0, [R9+URZ], R4 ;  /* 0x00000004090085a7 */ /* 0x000e64000800007f */
[----:B-1----:R-:W-:Y:S05]  /*72f0*/  @!P0 BRA `(.L_x_131) ;  /* 0xfffffffc00f08947 */ /* 0x002fea000383ffff */
[----:B------:R-:W-:Y:S05]  /*7300*/  BRA `(.L_x_175) ;  /* 0xffffffe800cc7947 */ /* 0x000fea000383ffff */
.L_x_132:
[----:B0-----:R0:W1:Y:S02]  /*7310*/  SYNCS.PHASECHK.TRANS64.TRYWAIT P0, [R8+URZ], R5 ;  /* 0x00000005080075a7 */ /* 0x001064000800017f */
[----:B-1----:R-:W-:Y:S05]  /*7320*/  @!P0 NANOSLEEP.SYNCS 0x989680 ;  /* 0x009896800000895d */ /* 0x002fea0003900000 */
[----:B------:R-:W1:Y:S02]  /*7330*/  @!P0 SYNCS.PHASECHK.TRANS64 P0, [R8+URZ], R5 ;  /* 0x00000005080085a7 */ /* 0x000e64000800007f */
[----:B-1----:R-:W-:Y:S05]  /*7340*/  @!P0 BRA `(.L_x_132) ;  /* 0xfffffffc00f08947 */ /* 0x002fea000383ffff */
[----:B------:R-:W-:Y:S05]  /*7350*/  BRA `(.L_x_176) ;  /* 0xffffffe800dc7947 */ /* 0x000fea000383ffff */
.L_x_133:
[----:B0-----:R0:W1:Y:S02]  /*7360*/  SYNCS.PHASECHK.TRANS64.TRYWAIT P0, [R9+URZ], R4 ;  /* 0x00000004090075a7 */ /* 0x001064000800017f */
[----:B-1----:R-:W-:Y:S05]  /*7370*/  @!P0 NANOSLEEP.SYNCS 0x989680 ;  /* 0x009896800000895d */ /* 0x002fea0003900000 */
[----:B------:R-:W1:Y:S02]  /*7380*/  @!P0 SYNCS.PHASECHK.TRANS64 P0, [R9+URZ], R4 ;  /* 0x00000004090085a7 */ /* 0x000e64000800007f */
[----:B-1----:R-:W-:Y:S05]  /*7390*/  @!P0 BRA `(.L_x_133) ;  /* 0xfffffffc00f08947 */ /* 0x002fea000383ffff */
[----:B------:R-:W-:Y:S05]  /*73a0*/  BRA `(.L_x_177) ;  /* 0xffffffe800ec7947 */ /* 0x000fea000383ffff */
.L_x_134:
[----:B0-----:R0:W1:Y:S02]  /*73b0*/  SYNCS.PHASECHK.TRANS64.TRYWAIT P0, [R8+URZ], R5 ;  /* 0x00000005080075a7 */ /* 0x001064000800017f */
[----:B-1----:R-:W-:Y:S05]  /*73c0*/  @!P0 NANOSLEEP.SYNCS 0x989680 ;  /* 0x009896800000895d */ /* 0x002fea0003900000 */
[----:B------:R-:W1:Y:S02]  /*73d0*/  @!P0 SYNCS.PHASECHK.TRANS64 P0, [R8+URZ], R5 ;  /* 0x00000005080085a7 */ /* 0x000e64000800007f */
[----:B-1----:R-:W-:Y:S05]  /*73e0*/  @!P0 BRA `(.L_x_134) ;  /* 0xfffffffc00f08947 */ /* 0x002fea000383ffff */
[----:B------:R-:W-:Y:S05]  /*73f0*/  BRA `(.L_x_178) ;  /* 0xffffffe800fc7947 */ /* 0x000fea000383ffff */
.L_x_135:
[----:B0-----:R0:W1:Y:S02]  /*7400*/  SYNCS.PHASECHK.TRANS64.TRYWAIT P0, [R9+URZ], R4 ;  /* 0x00000004090075a7 */ /* 0x001064000800017f */
[----:B-1----:R-:W-:Y:S05]  /*7410*/  @!P0 NANOSLEEP.SYNCS 0x989680 ;  /* 0x009896800000895d */ /* 0x002fea0003900000 */
[----:B------:R-:W1:Y:S02]  /*7420*/  @!P0 SYNCS.PHASECHK.TRANS64 P0, [R9+URZ], R4 ;  /* 0x00000004090085a7 */ /* 0x000e64000800007f */
[----:B-1----:R-:W-:Y:S05]  /*7430*/  @!P0 BRA `(.L_x_135) ;  /* 0xfffffffc00f08947 */ /* 0x002fea000383ffff */
[----:B------:R-:W-:Y:S05]  /*7440*/  BRA `(.L_x_179) ;  /* 0xffffffec000c7947 */ /* 0x000fea000383ffff */
.L_x_136:
[----:B0-----:R0:W1:Y:S02]  /*7450*/  SYNCS.PHASECHK.TRANS64.TRYWAIT P0, [R8+URZ], R5 ;  /* 0x00000005080075a7 */ /* 0x001064000800017f */
[----:B-1----:R-:W-:Y:S05]  /*7460*/  @!P0 NANOSLEEP.SYNCS 0x989680 ;  /* 0x009896800000895d */ /* 0x002fea0003900000 */
[----:B------:R-:W1:Y:S02]  /*7470*/  @!P0 SYNCS.PHASECHK.TRANS64 P0, [R8+URZ], R5 ;  /* 0x00000005080085a7 */ /* 0x000e64000800007f */
[----:B-1----:R-:W-:Y:S05]  /*7480*/  @!P0 BRA `(.L_x_136) ;  /* 0xfffffffc00f08947 */ /* 0x002fea000383ffff */
[----:B------:R-:W-:Y:S05]  /*7490*/  BRA `(.L_x_180) ;  /* 0xffffffec001c7947 */ /* 0x000fea000383ffff */
.L_x_137:
[----:B0-----:R0:W1:Y:S02]  /*74a0*/  SYNCS.PHASECHK.TRANS64.TRYWAIT P0, [R9+URZ], R4 ;  /* 0x00000004090075a7 */ /* 0x001064000800017f */
[----:B-1----:R-:W-:Y:S05]  /*74b0*/  @!P0 NANOSLEEP.SYNCS 0x989680 ;  /* 0x009896800000895d */ /* 0x002fea0003900000 */
[----:B------:R-:W1:Y:S02]  /*74c0*/  @!P0 SYNCS.PHASECHK.TRANS64 P0, [R9+URZ], R4 ;  /* 0x00000004090085a7 */ /* 0x000e64000800007f */
[----:B-1----:R-:W-:Y:S05]  /*74d0*/  @!P0 BRA `(.L_x_137) ;  /* 0xfffffffc00f08947 */ /* 0x002fea000383ffff */
[----:B------:R-:W-:Y:S05]  /*74e0*/  BRA `(.L_x_181) ;  /* 0xffffffec002c7947 */ /* 0x000fea000383ffff */
.L_x_138:
[----:B0-----:R0:W1:Y:S02]  /*74f0*/  SYNCS.PHASECHK.TRANS64.TRYWAIT P0, [R8+URZ], R5 ;  /* 0x00000005080075a7 */ /* 0x001064000800017f */
[----:B-1----:R-:W-:Y:S05]  /*7500*/  @!P0 NANOSLEEP.SYNCS 0x989680 ;  /* 0x009896800000895d */ /* 0x002fea0003900000 */
[----:B------:R-:W1:Y:S02]  /*7510*/  @!P0 SYNCS.PHASECHK.TRANS64 P0, [R8+URZ], R5 ;  /* 0x00000005080085a7 */ /* 0x000e64000800007f */
[----:B-1----:R-:W-:Y:S05]  /*7520*/  @!P0 BRA `(.L_x_138) ;  /* 0xfffffffc00f08947 */ /* 0x002fea000383ffff */
[----:B------:R-:W-:Y:S05]  /*7530*/  BRA `(.L_x_182) ;  /* 0xffffffec003c7947 */ /* 0x000fea000383ffff */
.L_x_139:
[----:B0-----:R0:W1:Y:S02]  /*7540*/  SYNCS.PHASECHK.TRANS64.TRYWAIT P0, [R9+URZ], R4 ;  /* 0x00000004090075a7 */ /* 0x001064000800017f */
[----:B-1----:R-:W-:Y:S05]  /*7550*/  @!P0 NANOSLEEP.SYNCS 0x989680 ;  /* 0x009896800000895d */ /* 0x002fea0003900000 */
[----:B------:R-:W1:Y:S02]  /*7560*/  @!P0 SYNCS.PHASECHK.TRANS64 P0, [R9+URZ], R4 ;  /* 0x00000004090085a7 */ /* 0x000e64000800007f */
[----:B-1----:R-:W-:Y:S05]  /*7570*/  @!P0 BRA `(.L_x_139) ;  /* 0xfffffffc00f08947 */ /* 0x002fea000383ffff */
[----:B------:R-:W-:Y:S05]  /*7580*/  BRA `(.L_x_183) ;  /* 0xffffffec004c7947 */ /* 0x000fea000383ffff */
.L_x_140:
[----:B0-----:R0:W1:Y:S02]  /*7590*/  SYNCS.PHASECHK.TRANS64.TRYWAIT P0, [R8+URZ], R5 ;  /* 0x00000005080075a7 */ /* 0x001064000800017f */
[----:B-1----:R-:W-:Y:S05]  /*75a0*/  @!P0 NANOSLEEP.SYNCS 0x989680 ;  /* 0x009896800000895d */ /* 0x002fea0003900000 */
[----:B------:R-:W1:Y:S02]  /*75b0*/  @!P0 SYNCS.PHASECHK.TRANS64 P0, [R8+URZ], R5 ;  /* 0x00000005080085a7 */ /* 0x000e64000800007f */
[----:B-1----:R-:W-:Y:S05]  /*75c0*/  @!P0 BRA `(.L_x_140) ;  /* 0xfffffffc00f08947 */ /* 0x002fea000383ffff */
[----:B------:R-:W-:Y:S05]  /*75d0*/  BRA `(.L_x_184) ;  /* 0xffffffec005c7947 */ /* 0x000fea000383ffff */
.L_x_141:
[----:B0-----:R0:W1:Y:S02]  /*75e0*/  SYNCS.PHASECHK.TRANS64.TRYWAIT P0, [R9+URZ], R4 ;  /* 0x00000004090075a7 */ /* 0x001064000800017f */
[----:B-1----:R-:W-:Y:S05]  /*75f0*/  @!P0 NANOSLEEP.SYNCS 0x989680 ;  /* 0x009896800000895d */ /* 0x002fea0003900000 */
[----:B------:R-:W1:Y:S02]  /*7600*/  @!P0 SYNCS.PHASECHK.TRANS64 P0, [R9+URZ], R4 ;  /* 0x00000004090085a7 */ /* 0x000e64000800007f */
[----:B-1----:R-:W-:Y:S05]  /*7610*/  @!P0 BRA `(.L_x_141) ;  /* 0xfffffffc00f08947 */ /* 0x002fea000383ffff */
[----:B------:R-:W-:Y:S05]  /*7620*/  BRA `(.L_x_185) ;  /* 0xffffffec006c7947 */ /* 0x000fea000383ffff */
.L_x_142:
[----:B0-----:R0:W1:Y:S02]  /*7630*/  SYNCS.PHASECHK.TRANS64.TRYWAIT P0, [R8+URZ], R5 ;  /* 0x00000005080075a7 */ /* 0x001064000800017f */
[----:B-1----:R-:W-:Y:S05]  /*7640*/  @!P0 NANOSLEEP.SYNCS 0x989680 ;  /* 0x009896800000895d */ /* 0x002fea0003900000 */
[----:B------:R-:W1:Y:S02]  /*7650*/  @!P0 SYNCS.PHASECHK.TRANS64 P0, [R8+URZ], R5 ;  /* 0x00000005080085a7 */ /* 0x000e64000800007f */
[----:B-1----:R-:W-:Y:S05]  /*7660*/  @!P0 BRA `(.L_x_142) ;  /* 0xfffffffc00f08947 */ /* 0x002fea000383ffff */
[----:B------:R-:W-:Y:S05]  /*7670*/  BRA `(.L_x_186) ;  /* 0xffffffec007c7947 */ /* 0x000fea000383ffff */
.L_x_143:
[----:B0-----:R0:W1:Y:S02]  /*7680*/  SYNCS.PHASECHK.TRANS64.TRYWAIT P0, [R9+URZ], R4 ;  /* 0x00000004090075a7 */ /* 0x001064000800017f */
[----:B-1----:R-:W-:Y:S05]  /*7690*/  @!P0 NANOSLEEP.SYNCS 0x989680 ;  /* 0x009896800000895d */ /* 0x002fea0003900000 */
[----:B------:R-:W1:Y:S02]  /*76a0*/  @!P0 SYNCS.PHASECHK.TRANS64 P0, [R9+URZ], R4 ;  /* 0x00000004090085a7 */ /* 0x000e64000800007f */
[----:B-1----:R-:W-:Y:S05]  /*76b0*/  @!P0 BRA `(.L_x_143) ;  /* 0xfffffffc00f08947 */ /* 0x002fea000383ffff */
[----:B------:R-:W-:Y:S05]  /*76c0*/  BRA `(.L_x_187) ;  /* 0xffffffec008c7947 */ /* 0x000fea000383ffff */
.L_x_144:
[----:B0-----:R0:W1:Y:S02]  /*76d0*/  SYNCS.PHASECHK.TRANS64.TRYWAIT P0, [R8+URZ], R5 ;  /* 0x00000005080075a7 */ /* 0x001064000800017f */
[----:B-1----:R-:W-:Y:S05]  /*76e0*/  @!P0 NANOSLEEP.SYNCS 0x989680 ;  /* 0x009896800000895d */ /* 0x002fea0003900000 */
[----:B------:R-:W1:Y:S02]  /*76f0*/  @!P0 SYNCS.PHASECHK.TRANS64 P0, [R8+URZ], R5 ;  /* 0x00000005080085a7 */ /* 0x000e64000800007f */
[----:B-1----:R-:W-:Y:S05]  /*7700*/  @!P0 BRA `(.L_x_144) ;  /* 0xfffffffc00f08947 */ /* 0x002fea000383ffff */
[----:B------:R-:W-:Y:S05]  /*7710*/  BRA `(.L_x_188) ;  /* 0xffffffec009c7947 */ /* 0x000fea000383ffff */
.L_x_145:
[----:B0-----:R0:W1:Y:S02]  /*7720*/  SYNCS.PHASECHK.TRANS64.TRYWAIT P0, [R9+URZ], R4 ;  /* 0x00000004090075a7 */ /* 0x001064000800017f */
[----:B-1----:R-:W-:Y:S05]  /*7730*/  @!P0 NANOSLEEP.SYNCS 0x989680 ;  /* 0x009896800000895d */ /* 0x002fea0003900000 */
[----:B------:R-:W1:Y:S02]  /*7740*/  @!P0 SYNCS.PHASECHK.TRANS64 P0, [R9+URZ], R4 ;  /* 0x00000004090085a7 */ /* 0x000e64000800007f */
[----:B-1----:R-:W-:Y:S05]  /*7750*/  @!P0 BRA `(.L_x_145) ;  /* 0xfffffffc00f08947 */ /* 0x002fea000383ffff */
[----:B------:R-:W-:Y:S05]  /*7760*/  BRA `(.L_x_189) ;  /* 0xffffffec00ac7947 */ /* 0x000fea000383ffff */
.L_x_146:
[----:B0-----:R0:W1:Y:S02]  /*7770*/  SYNCS.PHASECHK.TRANS64.TRYWAIT P0, [R8+URZ], R5 ;  /* 0x00000005080075a7 */ /* 0x001064000800017f */
[----:B-1----:R-:W-:Y:S05]  /*7780*/  @!P0 NANOSLEEP.SYNCS 0x989680 ;  /* 0x009896800000895d */ /* 0x002fea0003900000 */
[----:B------:R-:W1:Y:S02]  /*7790*/  @!P0 SYNCS.PHASECHK.TRANS64 P0, [R8+URZ], R5 ;  /* 0x00000005080085a7 */ /* 0x000e64000800007f */
[----:B-1----:R-:W-:Y:S05]  /*77a0*/  @!P0 BRA `(.L_x_146) ;  /* 0xfffffffc00f08947 */ /* 0x002fea000383ffff */
[----:B------:R-:W-:Y:S05]  /*77b0*/  BRA `(.L_x_190) ;  /* 0xffffffec00bc7947 */ /* 0x000fea000383ffff */
.L_x_147:
[----:B0-----:R0:W1:Y:S02]  /*77c0*/  SYNCS.PHASECHK.TRANS64.TRYWAIT P0, [R9+URZ], R4 ;  /* 0x00000004090075a7 */ /* 0x001064000800017f */
[----:B-1----:R-:W-:Y:S05]  /*77d0*/  @!P0 NANOSLEEP.SYNCS 0x989680 ;  /* 0x009896800000895d */ /* 0x002fea0003900000 */
[----:B------:R-:W1:Y:S02]  /*77e0*/  @!P0 SYNCS.PHASECHK.TRANS64 P0, [R9+URZ], R4 ;  /* 0x00000004090085a7 */ /* 0x000e64000800007f */
[----:B-1----:R-:W-:Y:S05]  /*77f0*/  @!P0 BRA `(.L_x_147) ;  /* 0xfffffffc00f08947 */ /* 0x002fea000383ffff */
[----:B------:R-:W-:Y:S05]  /*7800*/  BRA `(.L_x_191) ;  /* 0xffffffec00cc7947 */ /* 0x000fea000383ffff */
.L_x_148:
[----:B0-----:R0:W1:Y:S02]  /*7810*/  SYNCS.PHASECHK.TRANS64.TRYWAIT P0, [R8+URZ], R5 ;  /* 0x00000005080075a7 */ /* 0x001064000800017f */
[----:B-1----:R-:W-:Y:S05]  /*7820*/  @!P0 NANOSLEEP.SYNCS 0x989680 ;  /* 0x009896800000895d */ /* 0x002fea0003900000 */
[----:B------:R-:W1:Y:S02]  /*7830*/  @!P0 SYNCS.PHASECHK.TRANS64 P0, [R8+URZ], R5 ;  /* 0x00000005080085a7 */ /* 0x000e64000800007f */
[----:B-1----:R-:W-:Y:S05]  /*7840*/  @!P0 BRA `(.L_x_148) ;  /* 0xfffffffc00f08947 */ /* 0x002fea000383ffff */
[----:B------:R-:W-:Y:S05]  /*7850*/  BRA `(.L_x_192) ;  /* 0xffffffec00dc7947 */ /* 0x000fea000383ffff */
.L_x_149:
[----:B0-----:R0:W1:Y:S02]  /*7860*/  SYNCS.PHASECHK.TRANS64.TRYWAIT P0, [R9+URZ], R4 ;  /* 0x00000004090075a7 */ /* 0x001064000800017f */
[----:B-1----:R-:W-:Y:S05]  /*7870*/  @!P0 NANOSLEEP.SYNCS 0x989680 ;  /* 0x009896800000895d */ /* 0x002fea0003900000 */
[----:B------:R-:W1:Y:S02]  /*7880*/  @!P0 SYNCS.PHASECHK.TRANS64 P0, [R9+URZ], R4 ;  /* 0x00000004090085a7 */ /* 0x000e64000800007f */
[----:B-1----:R-:W-:Y:S05]  /*7890*/  @!P0 BRA `(.L_x_149) ;  /* 0xfffffffc00f08947 */ /* 0x002fea000383ffff */
[----:B------:R-:W-:Y:S05]  /*78a0*/  BRA `(.L_x_193) ;  /* 0xffffffec00ec7947 */ /* 0x000fea000383ffff */
.L_x_150:
[----:B0-----:R0:W1:Y:S02]  /*78b0*/  SYNCS.PHASECHK.TRANS64.TRYWAIT P0, [R8+URZ], R5 ;  /* 0x00000005080075a7 */ /* 0x001064000800017f */
[----:B-1----:R-:W-:Y:S05]  /*78c0*/  @!P0 NANOSLEEP.SYNCS 0x989680 ;  /* 0x009896800000895d */ /* 0x002fea0003900000 */
[----:B------:R-:W1:Y:S02]  /*78d0*/  @!P0 SYNCS.PHASECHK.TRANS64 P0, [R8+URZ], R5 ;  /* 0x00000005080085a7 */ /* 0x000e64000800007f */
[----:B-1----:R-:W-:Y:S05]  /*78e0*/  @!P0 BRA `(.L_x_150) ;  /* 0xfffffffc00f08947 */ /* 0x002fea000383ffff */
[----:B------:R-:W-:Y:S05]  /*78f0*/  BRA `(.L_x_194) ;  /* 0xffffffec00fc7947 */ /* 0x000fea000383ffff */
.L_x_151:
[----:B0-----:R0:W1:Y:S02]  /*7900*/  SYNCS.PHASECHK.TRANS64.TRYWAIT P0, [R9+URZ], R4 ;  /* 0x00000004090075a7 */ /* 0x001064000800017f */
[----:B-1----:R-:W-:Y:S05]  /*7910*/  @!P0 NANOSLEEP.SYNCS 0x989680 ;  /* 0x009896800000895d */ /* 0x002fea0003900000 */
[----:B------:R-:W1:Y:S02]  /*7920*/  @!P0 SYNCS.PHASECHK.TRANS64 P0, [R9+URZ], R4 ;  /* 0x00000004090085a7 */ /* 0x000e64000800007f */
[----:B-1----:R-:W-:Y:S05]  /*7930*/  @!P0 BRA `(.L_x_151) ;  /* 0xfffffffc00f08947 */ /* 0x002fea000383ffff */
[----:B------:R-:W-:Y:S05]  /*7940*/  BRA `(.L_x_195) ;  /* 0xfffffff0000c7947 */ /* 0x000fea000383ffff */
.L_x_152:
[----:B0-----:R0:W1:Y:S02]  /*7950*/  SYNCS.PHASECHK.TRANS64.TRYWAIT P0, [R8+URZ], R5 ;  /* 0x00000005080075a7 */ /* 0x001064000800017f */
[----:B-1----:R-:W-:Y:S05]  /*7960*/  @!P0 NANOSLEEP.SYNCS 0x989680 ;  /* 0x009896800000895d */ /* 0x002fea0003900000 */
[----:B------:R-:W1:Y:S02]  /*7970*/  @!P0 SYNCS.PHASECHK.TRANS64 P0, [R8+URZ], R5 ;  /* 0x00000005080085a7 */ /* 0x000e64000800007f */
[----:B-1----:R-:W-:Y:S05]  /*7980*/  @!P0 BRA `(.L_x_152) ;  /* 0xfffffffc00f08947 */ /* 0x002fea000383ffff */
[----:B------:R-:W-:Y:S05]  /*7990*/  BRA `(.L_x_196) ;  /* 0xfffffff0001c7947 */ /* 0x000fea000383ffff */
.L_x_153:
[----:B0-----:R0:W1:Y:S02]  /*79a0*/  SYNCS.PHASECHK.TRANS64.TRYWAIT P0, [R9+URZ], R4 ;  /* 0x00000004090075a7 */ /* 0x001064000800017f */
[----:B-1----:R-:W-:Y:S05]  /*79b0*/  @!P0 NANOSLEEP.SYNCS 0x989680 ;  /* 0x009896800000895d */ /* 0x002fea0003900000 */
[----:B------:R-:W1:Y:S02]  /*79c0*/  @!P0 SYNCS.PHASECHK.TRANS64 P0, [R9+URZ], R4 ;  /* 0x00000004090085a7 */ /* 0x000e64000800007f */
[----:B-1----:R-:W-:Y:S05]  /*79d0*/  @!P0 BRA `(.L_x_153) ;  /* 0xfffffffc00f08947 */ /* 0x002fea000383ffff */
[----:B------:R-:W-:Y:S05]  /*79e0*/  BRA `(.L_x_197) ;  /* 0xfffffff0002c7947 */ /* 0x000fea000383ffff */
.L_x_154:
[----:B0-----:R0:W1:Y:S02]  /*79f0*/  SYNCS.PHASECHK.TRANS64.TRYWAIT P0, [R8+URZ], R5 ;  /* 0x00000005080075a7 */ /* 0x001064000800017f */
[----:B-1----:R-:W-:Y:S05]  /*7a00*/  @!P0 NANOSLEEP.SYNCS 0x989680 ;  /* 0x009896800000895d */ /* 0x002fea0003900000 */
[----:B------:R-:W1:Y:S02]  /*7a10*/  @!P0 SYNCS.PHASECHK.TRANS64 P0, [R8+URZ], R5 ;  /* 0x00000005080085a7 */ /* 0x000e64000800007f */
[----:B-1----:R-:W-:Y:S05]  /*7a20*/  @!P0 BRA `(.L_x_154) ;  /* 0xfffffffc00f08947 */ /* 0x002fea000383ffff */
[----:B------:R-:W-:Y:S05]  /*7a30*/  BRA `(.L_x_198) ;  /* 0xfffffff0003c7947 */ /* 0x000fea000383ffff */
.L_x_155:
[----:B0-----:R0:W1:Y:S02]  /*7a40*/  SYNCS.PHASECHK.TRANS64.TRYWAIT P0, [R9+URZ], R4 ;  /* 0x00000004090075a7 */ /* 0x001064000800017f */
[----:B-1----:R-:W-:Y:S05]  /*7a50*/  @!P0 NANOSLEEP.SYNCS 0x989680 ;  /* 0x009896800000895d */ /* 0x002fea0003900000 */
[----:B------:R-:W1:Y:S02]  /*7a60*/  @!P0 SYNCS.PHASECHK.TRANS64 P0, [R9+URZ], R4 ;  /* 0x00000004090085a7 */ /* 0x000e64000800007f */
[----:B-1----:R-:W-:Y:S05]  /*7a70*/  @!P0 BRA `(.L_x_155) ;  /* 0xfffffffc00f08947 */ /* 0x002fea000383ffff */
[----:B------:R-:W-:Y:S05]  /*7a80*/  BRA `(.L_x_199) ;  /* 0xfffffff0004c7947 */ /* 0x000fea000383ffff */
.L_x_156:
[----:B0-----:R0:W1:Y:S02]  /*7a90*/  SYNCS.PHASECHK.TRANS64.TRYWAIT P0, [R8+URZ], R5 ;  /* 0x00000005080075a7 */ /* 0x001064000800017f */
[----:B-1----:R-:W-:Y:S05]  /*7aa0*/  @!P0 NANOSLEEP.SYNCS 0x989680 ;  /* 0x009896800000895d */ /* 0x002fea0003900000 */
[----:B------:R-:W1:Y:S02]  /*7ab0*/  @!P0 SYNCS.PHASECHK.TRANS64 P0, [R8+URZ], R5 ;  /* 0x00000005080085a7 */ /* 0x000e64000800007f */
[----:B-1----:R-:W-:Y:S05]  /*7ac0*/  @!P0 BRA `(.L_x_156) ;  /* 0xfffffffc00f08947 */ /* 0x002fea000383ffff */
[----:B------:R-:W-:Y:S05]  /*7ad0*/  BRA `(.L_x_200) ;  /* 0xfffffff0005c7947 */ /* 0x000fea000383ffff */
.L_x_157:
[----:B0-----:R0:W1:Y:S02]  /*7ae0*/  SYNCS.PHASECHK.TRANS64.TRYWAIT P0, [R9+URZ], R4 ;  /* 0x00000004090075a7 */ /* 0x001064000800017f */
[----:B-1----:R-:W-:Y:S05]  /*7af0*/  @!P0 NANOSLEEP.SYNCS 0x989680 ;  /* 0x009896800000895d */ /* 0x002fea0003900000 */
[----:B------:R-:W1:Y:S02]  /*7b00*/  @!P0 SYNCS.PHASECHK.TRANS64 P0, [R9+URZ], R4 ;  /* 0x00000004090085a7 */ /* 0x000e64000800007f */
[----:B-1----:R-:W-:Y:S05]  /*7b10*/  @!P0 BRA `(.L_x_157) ;  /* 0xfffffffc00f08947 */ /* 0x002fea000383ffff */
[----:B------:R-:W-:Y:S05]  /*7b20*/  BRA `(.L_x_201) ;  /* 0xfffffff0006c7947 */ /* 0x000fea000383ffff */
.L_x_158:
[----:B0-----:R0:W1:Y:S02]  /*7b30*/  SYNCS.PHASECHK.TRANS64.TRYWAIT P0, [R8+URZ], R5 ;  /* 0x00000005080075a7 */ /* 0x001064000800017f */
[----:B-1----:R-:W-:Y:S05]  /*7b40*/  @!P0 NANOSLEEP.SYNCS 0x989680 ;  /* 0x009896800000895d */ /* 0x002fea0003900000 */
[----:B------:R-:W1:Y:S02]  /*7b50*/  @!P0 SYNCS.PHASECHK.TRANS64 P0, [R8+URZ], R5 ;  /* 0x00000005080085a7 */ /* 0x000e64000800007f */
[----:B-1----:R-:W-:Y:S05]  /*7b60*/  @!P0 BRA `(.L_x_158) ;  /* 0xfffffffc00f08947 */ /* 0x002fea000383ffff */
[----:B------:R-:W-:Y:S05]  /*7b70*/  BRA `(.L_x_202) ;  /* 0xfffffff0007c7947 */ /* 0x000fea000383ffff */
.L_x_159:
[----:B0-----:R0:W1:Y:S02]  /*7b80*/  SYNCS.PHASECHK.TRANS64.TRYWAIT P0, [R9+URZ], R4 ;  /* 0x00000004090075a7 */ /* 0x001064000800017f */
[----:B-1----:R-:W-:Y:S05]  /*7b90*/  @!P0 NANOSLEEP.SYNCS 0x989680 ;  /* 0x009896800000895d */ /* 0x002fea0003900000 */
[----:B------:R-:W1:Y:S02]  /*7ba0*/  @!P0 SYNCS.PHASECHK.TRANS64 P0, [R9+URZ], R4 ;  /* 0x00000004090085a7 */ /* 0x000e64000800007f */
[----:B-1----:R-:W-:Y:S05]  /*7bb0*/  @!P0 BRA `(.L_x_159) ;  /* 0xfffffffc00f08947 */ /* 0x002fea000383ffff */
[----:B------:R-:W-:Y:S05]  /*7bc0*/  BRA `(.L_x_203) ;  /* 0xfffffff0008c7947 */ /* 0x000fea000383ffff */
.L_x_160:
[----:B0-----:R0:W1:Y:S02]  /*7bd0*/  SYNCS.PHASECHK.TRANS64.TRYWAIT P0, [R6+URZ], R5 ;  /* 0x00000005060075a7 */ /* 0x001064000800017f */
[----:B-1----:R-:W-:Y:S05]  /*7be0*/  @!P0 NANOSLEEP.SYNCS 0x989680 ;  /* 0x009896800000895d */ /* 0x002fea0003900000 */
[----:B------:R-:W1:Y:S02]  /*7bf0*/  @!P0 SYNCS.PHASECHK.TRANS64 P0, [R6+URZ], R5 ;  /* 0x00000005060085a7 */ /* 0x000e64000800007f */
[----:B-1----:R-:W-:Y:S05]  /*7c00*/  @!P0 BRA `(.L_x_160) ;  /* 0xfffffffc00f08947 */ /* 0x002fea000383ffff */
[----:B------:R-:W-:Y:S05]  /*7c10*/  BRA `(.L_x_204) ;  /* 0xfffffff000947947 */ /* 0x000fea000383ffff */
.L_x_205:
[----:B------:R-:W-:-:S00]  /*7c20*/  BRA `(.L_x_205) ;  /* 0xfffffffc00fc7947 */ /* 0x000fc0000383ffff */
[----:B------:R-:W-:-:S00]  /*7c30*/  NOP ;  /* 0x0000000000007918 */ /* 0x000fc00000000000 */
        /* <DEDUP_REMOVED lines=12> */
.L_x_206:


//--------------------- .nv.global.init           --------------------------
	.section	.nv.global.init,"aw",@progbits
.nv.global.init:
	.type		$str$22,@object
	.size		$str$22,($str$23 - $str$22)
$str$22:
        /*0000*/ 	.byte	0x6b, 0x5f, 0x74, 0x69, 0x6c, 0x65, 0x5f, 0x63, 0x6f, 0x75, 0x6e, 0x74, 0x20, 0x3e, 0x3d, 0x20
        /*0010*/ 	.byte	0x31, 0x00
	.type		$str$23,@object
	.size		$str$23,(__unnamed_1 - $str$23)
$str$23:
        /*0012*/ 	.byte	0x2f, 0x74, 0x6d, 0x70, 0x2f, 0x63, 0x75, 0x74, 0x6c, 0x61, 0x73, 0x73, 0x5f, 0x73, 0x77, 0x65
        /*0022*/ 	.byte	0x65, 0x70, 0x5f, 0x73, 0x72, 0x63, 0x2f, 0x69, 0x6e, 0x63, 0x6c, 0x75, 0x64, 0x65, 0x2f, 0x63
        /*0032*/ 	.byte	0x75, 0x74, 0x6c, 0x61, 0x73, 0x73, 0x2f, 0x67, 0x65, 0x6d, 0x6d, 0x2f, 0x63, 0x6f, 0x6c, 0x6c
        /*0042*/ 	.byte	0x65, 0x63, 0x74, 0x69, 0x76, 0x65, 0x2f, 0x73, 0x6d, 0x39, 0x30, 0x5f, 0x6d, 0x6d, 0x61, 0x5f
        /*0052*/ 	.byte	0x74, 0x6d, 0x61, 0x5f, 0x67, 0x6d, 0x6d, 0x61, 0x5f, 0x73, 0x73, 0x5f, 0x77, 0x61, 0x72, 0x70
        /*0062*/ 	.byte	0x73, 0x70, 0x65, 0x63, 0x69, 0x61, 0x6c, 0x69, 0x7a, 0x65, 0x64, 0x2e, 0x68, 0x70, 0x70, 0x00
	.type		__unnamed_1,@object
	.size		__unnamed_1,(.L_0 - __unnamed_1)
__unnamed_1:
        /*0072*/ 	.byte	0x76, 0x6f, 0x69, 0x64, 0x20, 0x63, 0x75, 0x74, 0x6c, 0x61, 0x73, 0x73, 0x3a, 0x3a, 0x67, 0x65
        /* <DEDUP_REMOVED lines=173> */
        /*0b52*/ 	.byte	0x00
.L_0:


//--------------------- .nv.shared._ZN7cutlass13device_kernelINS_4gemm6kernel13GemmUniversalIN4cute5tupleIJiiiiEEENS1_10collective13CollectiveMmaINS1_34MainloopSm90TmaGmmaWarpSpecializedILi37ENS5_IJNS4_1CILi4EEESB_NSA_ILi1EEEEEENS1_35KernelTmaWarpSpecializedCooperativeEEENS5_IJNSA_ILi128EEENSA_ILi64EEENSA_ILi32EEEEEEaNS5_IJlSC_lEEEaSK_NS4_8TiledMMAINS4_8MMA_AtomIJNS4_4SM904GMMA26MMA_64x64x32_S32S8S8_SS_TNEEEENS4_6LayoutINS5_IJNSA_ILi2EEESC_SC_EEENS5_IJSC_NSA_ILi0EEESU_EEEEENS5_IJNS4_10UnderscoreESX_SX_EEEEENS4_23SM90_TMA_LOAD_MULTICASTENS4_14ComposedLayoutINS4_7SwizzleILi1ELi4ELi3EEENS4_18smem_ptr_flag_bitsILi8EEENSR_INS5_IJNSA_ILi8EEESI_EEENS5_IJSI_SC_EEEEEEEvNS4_8identityES10_S1A_vS1B_EENS_8epilogue10collective6detail29Sm90TmaWarpSpecializedAdapterINS1E_15DefaultEpilogueIaSK_SK_NS1D_6thread17LinearCombinationIaLi1EiiLNS1I_9ScaleType4KindE0ELNS_15FloatRoundStyleE2EaEENS1_15EpilogueDefaultEEEEEvvEEEEvNT_6ParamsE --------------------------
	.section	.nv.shared._ZN7cutlass13device_kernelINS_4gemm6kernel13GemmUniversalIN4cute5tupleIJiiiiEEENS1_10collective13CollectiveMmaINS1_34MainloopSm90TmaGmmaWarpSpecializedILi37ENS5_IJNS4_1CILi4EEESB_NSA_ILi1EEEEEENS1_35KernelTmaWarpSpecializedCooperativeEEENS5_IJNSA_ILi128EEENSA_ILi64EEENSA_ILi32EEEEEEaNS5_IJlSC_lEEEaSK_NS4_8TiledMMAINS4_8MMA_AtomIJNS4_4SM904GMMA26MMA_64x64x32_S32S8S8_SS_TNEEEENS4_6LayoutINS5_IJNSA_ILi2EEESC_SC_EEENS5_IJSC_NSA_ILi0EEESU_EEEEENS5_IJNS4_10UnderscoreESX_SX_EEEEENS4_23SM90_TMA_LOAD_MULTICASTENS4_14ComposedLayoutINS4_7SwizzleILi1ELi4ELi3EEENS4_18smem_ptr_flag_bitsILi8EEENSR_INS5_IJNSA_ILi8EEESI_EEENS5_IJSI_SC_EEEEEEEvNS4_8identityES10_S1A_vS1B_EENS_8epilogue10collective6detail29Sm90TmaWarpSpecializedAdapterINS1E_15DefaultEpilogueIaSK_SK_NS1D_6thread17LinearCombinationIaLi1EiiLNS1I_9ScaleType4KindE0ELNS_15FloatRoundStyleE2EaEENS1_15EpilogueDefaultEEEEEvvEEEEvNT_6ParamsE,"aw",@nobits
	.sectionflags	@""
	.align	16
	.zero		1024


//--------------------- .nv.shared.reserved.0     --------------------------
	.section	.nv.shared.reserved.0,"aw",@nobits
	.weak		__nv_reservedSMEM_offset_0_alias
	.size		__nv_reservedSMEM_offset_0_alias, 0, 0
	.other		__nv_reservedSMEM_offset_0_alias,@"STO_CUDA_RESERVED_SHARED STV_DEFAULT"
__nv_reservedSMEM_offset_0_alias:
	.zero		0


//--------------------- .nv.global                --------------------------
	.section	.nv.global,"aw",@nobits
.nv.global:
	.type		_ZN40_INTERNAL_ff5defd1_4_k_cu_7e2d6977_180714cute1_E,@object
	.size		_ZN40_INTERNAL_ff5defd1_4_k_cu_7e2d6977_180714cute1_E,(_ZN40_INTERNAL_ff5defd1_4_k_cu_7e2d6977_180714cuda3std3__45__cpo6cbeginE - _ZN40_INTERNAL_ff5defd1_4_k_cu_7e2d6977_180714cute1_E)
_ZN40_INTERNAL_ff5defd1_4_k_cu_7e2d6977_180714cute1_E:
	.zero		1
	.type		_ZN40_INTERNAL_ff5defd1_4_k_cu_7e2d6977_180714cuda3std3__45__cpo6cbeginE,@object
	.size		_ZN40_INTERNAL_ff5defd1_4_k_cu_7e2d6977_180714cuda3std3__45__cpo6cbeginE,(_ZN40_INTERNAL_ff5defd1_4_k_cu_7e2d6977_180714cuda3std3__48in_placeE - _ZN40_INTERNAL_ff5defd1_4_k_cu_7e2d6977_180714cuda3std3__45__cpo6cbeginE)
_ZN40_INTERNAL_ff5defd1_4_k_cu_7e2d6977_180714cuda3std3__45__cpo6cbeginE:
	.zero		1
	.type		_ZN40_INTERNAL_ff5defd1_4_k_cu_7e2d6977_180714cuda3std3__48in_placeE,@object
	.size		_ZN40_INTERNAL_ff5defd1_4_k_cu_7e2d6977_180714cuda3std3__48in_placeE,(_ZN40_INTERNAL_ff5defd1_4_k_cu_7e2d6977_180714cuda3std6ranges3__45__cpo9iter_moveE - _ZN40_INTERNAL_ff5defd1_4_k_cu_7e2d6977_180714cuda3std3__48in_placeE)
_ZN40_INTERNAL_ff5defd1_4_k_cu_7e2d6977_180714cuda3std3__48in_placeE:
	.zero		1
	.type		_ZN40_INTERNAL_ff5defd1_4_k_cu_7e2d6977_180714cuda3std6ranges3__45__cpo9iter_moveE,@object
	.size		_ZN40_INTERNAL_ff5defd1_4_k_cu_7e2d6977_180714cuda3std6ranges3__45__cpo9iter_moveE,(_ZN40_INTERNAL_ff5defd1_4_k_cu_7e2d6977_180714cuda3std3__45__cpo5beginE - _ZN40_INTERNAL_ff5defd1_4_k_cu_7e2d6977_180714cuda3std6ranges3__45__cpo9iter_moveE)
_ZN40_INTERNAL_ff5defd1_4_k_cu_7e2d6977_180714cuda3std6ranges3__45__cpo9iter_moveE:
	.zero		1
	.type		_ZN40_INTERNAL_ff5defd1_4_k_cu_7e2d6977_180714cuda3std3__45__cpo5beginE,@object
	.size		_ZN40_INTERNAL_ff5defd1_4_k_cu_7e2d6977_180714cuda3std3__45__cpo5beginE,(_ZN40_INTERNAL_ff5defd1_4_k_cu_7e2d6977_180714cuda3std3__442_GLOBAL__N__ff5defd1_4_k_cu_7e2d6977_180716ignoreE - _ZN40_INTERNAL_ff5defd1_4_k_cu_7e2d6977_180714cuda3std3__45__cpo5beginE)
_ZN40_INTERNAL_ff5defd1_4_k_cu_7e2d6977_180714cuda3std3__45__cpo5beginE:
	.zero		1
	.type		_ZN40_INTERNAL_ff5defd1_4_k_cu_7e2d6977_180714cuda3std3__442_GLOBAL__N__ff5defd1_4_k_cu_7e2d6977_180716ignoreE,@object
	.size		_ZN40_INTERNAL_ff5defd1_4_k_cu_7e2d6977_180714cuda3std3__442_GLOBAL__N__ff5defd1_4_k_cu_7e2d6977_180716ignoreE,(_ZN40_INTERNAL_ff5defd1_4_k_cu_7e2d6977_180714cute7productE - _ZN40_INTERNAL_ff5defd1_4_k_cu_7e2d6977_180714cuda3std3__442_GLOBAL__N__ff5defd1_4_k_cu_7e2d6977_180716ignoreE)
_ZN40_INTERNAL_ff5defd1_4_k_cu_7e2d6977_180714cuda3std3__442_GLOBAL__N__ff5defd1_4_k_cu_7e2d6977_180716ignoreE:
	.zero		1
	.type		_ZN40_INTERNAL_ff5defd1_4_k_cu_7e2d6977_180714cute7productE,@object
	.size		_ZN40_INTERNAL_ff5defd1_4_k_cu_7e2d6977_180714cute7productE,(_ZN40_INTERNAL_ff5defd1_4_k_cu_7e2d6977_180714cuda3std3__45__cpo3endE - _ZN40_INTERNAL_ff5defd1_4_k_cu_7e2d6977_180714cute7productE)
_ZN40_INTERNAL_ff5defd1_4_k_cu_7e2d6977_180714cute7productE:
	.zero		1
	.type		_ZN40_INTERNAL_ff5defd1_4_k_cu_7e2d6977_180714cuda3std3__45__cpo3endE,@object
	.size		_ZN40_INTERNAL_ff5defd1_4_k_cu_7e2d6977_180714cuda3std3__45__cpo3endE,(_ZN40_INTERNAL_ff5defd1_4_k_cu_7e2d6977_180714cuda3std3__419piecewise_constructE - _ZN40_INTERNAL_ff5defd1_4_k_cu_7e2d6977_180714cuda3std3__45__cpo3endE)
_ZN40_INTERNAL_ff5defd1_4_k_cu_7e2d6977_180714cuda3std3__45__cpo3endE:
	.zero		1
	.type		_ZN40_INTERNAL_ff5defd1_4_k_cu_7e2d6977_180714cuda3std3__419piecewise_constructE,@object
	.size		_ZN40_INTERNAL_ff5defd1_4_k_cu_7e2d6977_180714cuda3std3__419piecewise_constructE,(_ZN40_INTERNAL_ff5defd1_4_k_cu_7e2d6977_180714cuda3std3__45__cpo4cendE - _ZN40_INTERNAL_ff5defd1_4_k_cu_7e2d6977_180714cuda3std3__419piecewise_constructE)
_ZN40_INTERNAL_ff5defd1_4_k_cu_7e2d6977_180714cuda3std3__419piecewise_constructE:
	.zero		1
	.type		_ZN40_INTERNAL_ff5defd1_4_k_cu_7e2d6977_180714cuda3std3__45__cpo4cendE,@object
	.size		_ZN40_INTERNAL_ff5defd1_4_k_cu_7e2d6977_180714cuda3std3__45__cpo4cendE,(_ZN40_INTERNAL_ff5defd1_4_k_cu_7e2d6977_180714cuda3std6ranges3__45__cpo4swapE - _ZN40_INTERNAL_ff5defd1_4_k_cu_7e2d6977_180714cuda3std3__45__cpo4cendE)
_ZN40_INTERNAL_ff5defd1_4_k_cu_7e2d6977_180714cuda3std3__45__cpo4cendE:
	.zero		1
	.type		_ZN40_INTERNAL_ff5defd1_4_k_cu_7e2d6977_180714cuda3std6ranges3__45__cpo4swapE,@object
	.size		_ZN40_INTERNAL_ff5defd1_4_k_cu_7e2d6977_180714cuda3std6ranges3__45__cpo4swapE,(.L_8 - _ZN40_INTERNAL_ff5defd1_4_k_cu_7e2d6977_180714cuda3std6ranges3__45__cpo4swapE)
_ZN40_INTERNAL_ff5defd1_4_k_cu_7e2d6977_180714cuda3std6ranges3__45__cpo4swapE:
	.zero		1
.L_8:


//--------------------- .nv.constant0._ZN7cutlass13device_kernelINS_4gemm6kernel13GemmUniversalIN4cute5tupleIJiiiiEEENS1_10collective13CollectiveMmaINS1_34MainloopSm90TmaGmmaWarpSpecializedILi37ENS5_IJNS4_1CILi4EEESB_NSA_ILi1EEEEEENS1_35KernelTmaWarpSpecializedCooperativeEEENS5_IJNSA_ILi128EEENSA_ILi64EEENSA_ILi32EEEEEEaNS5_IJlSC_lEEEaSK_NS4_8TiledMMAINS4_8MMA_AtomIJNS4_4SM904GMMA26MMA_64x64x32_S32S8S8_SS_TNEEEENS4_6LayoutINS5_IJNSA_ILi2EEESC_SC_EEENS5_IJSC_NSA_ILi0EEESU_EEEEENS5_IJNS4_10UnderscoreESX_SX_EEEEENS4_23SM90_TMA_LOAD_MULTICASTENS4_14ComposedLayoutINS4_7SwizzleILi1ELi4ELi3EEENS4_18smem_ptr_flag_bitsILi8EEENSR_INS5_IJNSA_ILi8EEESI_EEENS5_IJSI_SC_EEEEEEEvNS4_8identityES10_S1A_vS1B_EENS_8epilogue10collective6detail29Sm90TmaWarpSpecializedAdapterINS1E_15DefaultEpilogueIaSK_SK_NS1D_6thread17LinearCombinationIaLi1EiiLNS1I_9ScaleType4KindE0ELNS_15FloatRoundStyleE2EaEENS1_15EpilogueDefaultEEEEEvvEEEEvNT_6ParamsE --------------------------
	.section	.nv.constant0._ZN7cutlass13device_kernelINS_4gemm6kernel13GemmUniversalIN4cute5tupleIJiiiiEEENS1_10collective13CollectiveMmaINS1_34MainloopSm90TmaGmmaWarpSpecializedILi37ENS5_IJNS4_1CILi4EEESB_NSA_ILi1EEEEEENS1_35KernelTmaWarpSpecializedCooperativeEEENS5_IJNSA_ILi128EEENSA_ILi64EEENSA_ILi32EEEEEEaNS5_IJlSC_lEEEaSK_NS4_8TiledMMAINS4_8MMA_AtomIJNS4_4SM904GMMA26MMA_64x64x32_S32S8S8_SS_TNEEEENS4_6LayoutINS5_IJNSA_ILi2EEESC_SC_EEENS5_IJSC_NSA_ILi0EEESU_EEEEENS5_IJNS4_10UnderscoreESX_SX_EEEEENS4_23SM90_TMA_LOAD_MULTICASTENS4_14ComposedLayoutINS4_7SwizzleILi1ELi4ELi3EEENS4_18smem_ptr_flag_bitsILi8EEENSR_INS5_IJNSA_ILi8EEESI_EEENS5_IJSI_SC_EEEEEEEvNS4_8identityES10_S1A_vS1B_EENS_8epilogue10collective6detail29Sm90TmaWarpSpecializedAdapterINS1E_15DefaultEpilogueIaSK_SK_NS1D_6thread17LinearCombinationIaLi1EiiLNS1I_9ScaleType4KindE0ELNS_15FloatRoundStyleE2EaEENS1_15EpilogueDefaultEEEEEvvEEEEvNT_6ParamsE,"a",@progbits
	.sectionflags	@""
	.align	4
.nv.constant0._ZN7cutlass13device_kernelINS_4gemm6kernel13GemmUniversalIN4cute5tupleIJiiiiEEENS1_10collective13CollectiveMmaINS1_34MainloopSm90TmaGmmaWarpSpecializedILi37ENS5_IJNS4_1CILi4EEESB_NSA_ILi1EEEEEENS1_35KernelTmaWarpSpecializedCooperativeEEENS5_IJNSA_ILi128EEENSA_ILi64EEENSA_ILi32EEEEEEaNS5_IJlSC_lEEEaSK_NS4_8TiledMMAINS4_8MMA_AtomIJNS4_4SM904GMMA26MMA_64x64x32_S32S8S8_SS_TNEEEENS4_6LayoutINS5_IJNSA_ILi2EEESC_SC_EEENS5_IJSC_NSA_ILi0EEESU_EEEEENS5_IJNS4_10UnderscoreESX_SX_EEEEENS4_23SM90_TMA_LOAD_MULTICASTENS4_14ComposedLayoutINS4_7SwizzleILi1ELi4ELi3EEENS4_18smem_ptr_flag_bitsILi8EEENSR_INS5_IJNSA_ILi8EEESI_EEENS5_IJSI_SC_EEEEEEEvNS4_8identityES10_S1A_vS1B_EENS_8epilogue10collective6detail29Sm90TmaWarpSpecializedAdapterINS1E_15DefaultEpilogueIaSK_SK_NS1D_6thread17LinearCombinationIaLi1EiiLNS1I_9ScaleType4KindE0ELNS_15FloatRoundStyleE2EaEENS1_15EpilogueDefaultEEEEEvvEEEEvNT_6ParamsE:
	.zero		1664


//--------------------- SYMBOLS --------------------------

	.type		.nv.reservedSmem.offset0,@object
	.size		.nv.reservedSmem.offset0,0x4
	.type		__assertfail,@function
